	.target	sm_90a

	.elftype	@"ET_EXEC"


//--------------------- .note.nv.tkinfo           --------------------------
	.section	.note.nv.tkinfo,"",@"SHT_NOTE"
	.sectionflags	@"SHF_NOTE_NV_TKINFO"
	.tkinfo
        /*0018*/ 	.word	0x00000002
        /*0030*/ 	.string	""
        /*0030*/ 	.string	"ptxas"
        /*0030*/ 	.string	"Cuda compilation tools, release 13.0, V13.0.88"
        /*0030*/ 	.string	"Build cuda_13.0.r13.0/compiler.36424714_0"
        /*0030*/ 	.string	"-arch sm_90a -m 64 "



//--------------------- .note.nv.cuinfo           --------------------------
	.section	.note.nv.cuinfo,"",@"SHT_NOTE"
	.sectionflags	@"SHF_NOTE_NV_CUINFO"
        /*0018*/ 	.short	0x0002
        /*001a*/ 	.short	0x005a
        /*001c*/ 	.short	0x0082
	.zero		2


//--------------------- .nv.info                  --------------------------
	.section	.nv.info,"",@"SHT_CUDA_INFO"
	.align	4


	//----- nvinfo : EIATTR_REGCOUNT
	.align		4
        /*0000*/ 	.byte	0x04, 0x2f
        /*0002*/ 	.short	(.L_15 - .L_14)
	.align		4
.L_14:
        /*0004*/ 	.word	index@(_ZN7cutlass13device_kernelINS_4gemm6kernel13GemmUniversalIN4cute5tupleIJiiiiEEENS1_10collective13CollectiveMmaINS1_34MainloopSm90TmaGmmaWarpSpecializedILi3ENS5_IJNS4_1CILi1EEESB_SB_EEENS1_32KernelTmaWarpSpecializedPingpongEEENS5_IJNSA_ILi64EEENSA_ILi256EEENSA_ILi128EEEEEEfNS5_IJlSB_lEEEfSJ_NS4_8TiledMMAINS4_8MMA_AtomIJNS4_4SM904GMMA30MMA_64x256x8_F32TF32TF32_SS_TNILNSN_7ScaleInE1ELSP_1EEEEEENS4_6LayoutISC_NS5_IJNSA_ILi0EEEST_ST_EEEEENS5_IJNS4_10UnderscoreESW_SW_EEEEENS4_13SM90_TMA_LOADENS4_14ComposedLayoutINS4_7SwizzleILi3ELi4ELi3EEENS4_18smem_ptr_flag_bitsILi32EEENSS_INS5_IJNSA_ILi8EEENSA_ILi32EEEEEENS5_IJS16_SB_EEEEEEEvNS4_8identityESZ_S1A_vS1B_EENS_8epilogue10collective6detail29Sm90TmaWarpSpecializedAdapterINS1E_15DefaultEpilogueIfSJ_SJ_NS1D_6thread17LinearCombinationIfLi1EffLNS1I_9ScaleType4KindE0ELNS_15FloatRoundStyleE2EfEENS1_15EpilogueDefaultEEEEEvvEEEEvNT_6ParamsE)
        /*0008*/ 	.word	0x000000a8


	//----- nvinfo : EIATTR_FRAME_SIZE
	.align		4
.L_15:
        /*000c*/ 	.byte	0x04, 0x11
        /*000e*/ 	.short	(.L_17 - .L_16)
	.align		4
.L_16:
        /*0010*/ 	.word	index@(_ZN7cutlass13device_kernelINS_4gemm6kernel13GemmUniversalIN4cute5tupleIJiiiiEEENS1_10collective13CollectiveMmaINS1_34MainloopSm90TmaGmmaWarpSpecializedILi3ENS5_IJNS4_1CILi1EEESB_SB_EEENS1_32KernelTmaWarpSpecializedPingpongEEENS5_IJNSA_ILi64EEENSA_ILi256EEENSA_ILi128EEEEEEfNS5_IJlSB_lEEEfSJ_NS4_8TiledMMAINS4_8MMA_AtomIJNS4_4SM904GMMA30MMA_64x256x8_F32TF32TF32_SS_TNILNSN_7ScaleInE1ELSP_1EEEEEENS4_6LayoutISC_NS5_IJNSA_ILi0EEEST_ST_EEEEENS5_IJNS4_10UnderscoreESW_SW_EEEEENS4_13SM90_TMA_LOADENS4_14ComposedLayoutINS4_7SwizzleILi3ELi4ELi3EEENS4_18smem_ptr_flag_bitsILi32EEENSS_INS5_IJNSA_ILi8EEENSA_ILi32EEEEEENS5_IJS16_SB_EEEEEEEvNS4_8identityESZ_S1A_vS1B_EENS_8epilogue10collective6detail29Sm90TmaWarpSpecializedAdapterINS1E_15DefaultEpilogueIfSJ_SJ_NS1D_6thread17LinearCombinationIfLi1EffLNS1I_9ScaleType4KindE0ELNS_15FloatRoundStyleE2EfEENS1_15EpilogueDefaultEEEEEvvEEEEvNT_6ParamsE)
        /*0014*/ 	.word	0x00000008


	//----- nvinfo : EIATTR_MIN_STACK_SIZE
	.align		4
.L_17:
        /*0018*/ 	.byte	0x04, 0x12
        /*001a*/ 	.short	(.L_19 - .L_18)
	.align		4
.L_18:
        /*001c*/ 	.word	index@(_ZN7cutlass13device_kernelINS_4gemm6kernel13GemmUniversalIN4cute5tupleIJiiiiEEENS1_10collective13CollectiveMmaINS1_34MainloopSm90TmaGmmaWarpSpecializedILi3ENS5_IJNS4_1CILi1EEESB_SB_EEENS1_32KernelTmaWarpSpecializedPingpongEEENS5_IJNSA_ILi64EEENSA_ILi256EEENSA_ILi128EEEEEEfNS5_IJlSB_lEEEfSJ_NS4_8TiledMMAINS4_8MMA_AtomIJNS4_4SM904GMMA30MMA_64x256x8_F32TF32TF32_SS_TNILNSN_7ScaleInE1ELSP_1EEEEEENS4_6LayoutISC_NS5_IJNSA_ILi0EEEST_ST_EEEEENS5_IJNS4_10UnderscoreESW_SW_EEEEENS4_13SM90_TMA_LOADENS4_14ComposedLayoutINS4_7SwizzleILi3ELi4ELi3EEENS4_18smem_ptr_flag_bitsILi32EEENSS_INS5_IJNSA_ILi8EEENSA_ILi32EEEEEENS5_IJS16_SB_EEEEEEEvNS4_8identityESZ_S1A_vS1B_EENS_8epilogue10collective6detail29Sm90TmaWarpSpecializedAdapterINS1E_15DefaultEpilogueIfSJ_SJ_NS1D_6thread17LinearCombinationIfLi1EffLNS1I_9ScaleType4KindE0ELNS_15FloatRoundStyleE2EfEENS1_15EpilogueDefaultEEEEEvvEEEEvNT_6ParamsE)
        /*0020*/ 	.word	0x00000008
.L_19:


//--------------------- .nv.compat                --------------------------
	.section	.nv.compat,"",@"SHT_CUDA_COMPAT_INFO"
	.align	4
        /*0000*/ 	.byte	0x02, 0x09, 0x01, 0x00, 0x02, 0x02, 0x04, 0x00, 0x02, 0x05, 0x05, 0x00, 0x03, 0x07, 0x01, 0x01
        /*0010*/ 	.byte	0x02, 0x03, 0x01, 0x00, 0x02, 0x06, 0x01, 0x00, 0x04, 0x0b, 0x08, 0x00, 0x00, 0x00, 0x00, 0x00
        /*0020*/ 	.byte	0x00, 0x00, 0x00, 0x00


//--------------------- .nv.info._ZN7cutlass13device_kernelINS_4gemm6kernel13GemmUniversalIN4cute5tupleIJiiiiEEENS1_10collective13CollectiveMmaINS1_34MainloopSm90TmaGmmaWarpSpecializedILi3ENS5_IJNS4_1CILi1EEESB_SB_EEENS1_32KernelTmaWarpSpecializedPingpongEEENS5_IJNSA_ILi64EEENSA_ILi256EEENSA_ILi128EEEEEEfNS5_IJlSB_lEEEfSJ_NS4_8TiledMMAINS4_8MMA_AtomIJNS4_4SM904GMMA30MMA_64x256x8_F32TF32TF32_SS_TNILNSN_7ScaleInE1ELSP_1EEEEEENS4_6LayoutISC_NS5_IJNSA_ILi0EEEST_ST_EEEEENS5_IJNS4_10UnderscoreESW_SW_EEEEENS4_13SM90_TMA_LOADENS4_14ComposedLayoutINS4_7SwizzleILi3ELi4ELi3EEENS4_18smem_ptr_flag_bitsILi32EEENSS_INS5_IJNSA_ILi8EEENSA_ILi32EEEEEENS5_IJS16_SB_EEEEEEEvNS4_8identityESZ_S1A_vS1B_EENS_8epilogue10collective6detail29Sm90TmaWarpSpecializedAdapterINS1E_15DefaultEpilogueIfSJ_SJ_NS1D_6thread17LinearCombinationIfLi1EffLNS1I_9ScaleType4KindE0ELNS_15FloatRoundStyleE2EfEENS1_15EpilogueDefaultEEEEEvvEEEEvNT_6ParamsE --------------------------
	.section	.nv.info._ZN7cutlass13device_kernelINS_4gemm6kernel13GemmUniversalIN4cute5tupleIJiiiiEEENS1_10collective13CollectiveMmaINS1_34MainloopSm90TmaGmmaWarpSpecializedILi3ENS5_IJNS4_1CILi1EEESB_SB_EEENS1_32KernelTmaWarpSpecializedPingpongEEENS5_IJNSA_ILi64EEENSA_ILi256EEENSA_ILi128EEEEEEfNS5_IJlSB_lEEEfSJ_NS4_8TiledMMAINS4_8MMA_AtomIJNS4_4SM904GMMA30MMA_64x256x8_F32TF32TF32_SS_TNILNSN_7ScaleInE1ELSP_1EEEEEENS4_6LayoutISC_NS5_IJNSA_ILi0EEEST_ST_EEEEENS5_IJNS4_10UnderscoreESW_SW_EEEEENS4_13SM90_TMA_LOADENS4_14ComposedLayoutINS4_7SwizzleILi3ELi4ELi3EEENS4_18smem_ptr_flag_bitsILi32EEENSS_INS5_IJNSA_ILi8EEENSA_ILi32EEEEEENS5_IJS16_SB_EEEEEEEvNS4_8identityESZ_S1A_vS1B_EENS_8epilogue10collective6detail29Sm90TmaWarpSpecializedAdapterINS1E_15DefaultEpilogueIfSJ_SJ_NS1D_6thread17LinearCombinationIfLi1EffLNS1I_9ScaleType4KindE0ELNS_15FloatRoundStyleE2EfEENS1_15EpilogueDefaultEEEEEvvEEEEvNT_6ParamsE,"",@"SHT_CUDA_INFO"
	.sectionflags	@""
	.align	4


	//----- nvinfo : EIATTR_CUDA_API_VERSION
	.align		4
        /*0000*/ 	.byte	0x04, 0x37
        /*0002*/ 	.short	(.L_21 - .L_20)
.L_20:
        /*0004*/ 	.word	0x00000082


	//----- nvinfo : EIATTR_KPARAM_INFO
	.align		4
.L_21:
        /*0008*/ 	.byte	0x04, 0x17
        /*000a*/ 	.short	(.L_23 - .L_22)
.L_22:
        /*000c*/ 	.word	0x00000000
        /*0010*/ 	.short	0x0000
        /*0012*/ 	.short	0x0070
        /*0014*/ 	.byte	0x00, 0xf0, 0x01, 0x10


	//----- nvinfo : EIATTR_SPARSE_MMA_MASK
	.align		4
.L_23:
        /*0018*/ 	.byte	0x03, 0x50
        /*001a*/ 	.short	0x0000


	//----- nvinfo : EIATTR_MAXREG_COUNT
	.align		4
        /*001c*/ 	.byte	0x03, 0x1b
        /*001e*/ 	.short	0x00a8


	//----- nvinfo : EIATTR_NUM_BARRIERS
	.align		4
        /*0020*/ 	.byte	0x02, 0x4c
        /*0022*/ 	.byte	0x01
	.zero		1


	//----- nvinfo : EIATTR_EXTERNS
	.align		4
        /*0024*/ 	.byte	0x04, 0x0f
        /*0026*/ 	.short	(.L_25 - .L_24)


	//   ....[0]....
	.align		4
.L_24:
        /*0028*/ 	.word	index@(__assertfail)


	//----- nvinfo : EIATTR_ANNOTATIONS
	.align		4
.L_25:
        /*002c*/ 	.byte	0x04, 0x55
        /*002e*/ 	.short	(.L_27 - .L_26)


	//   ....[0]....
.L_26:
        /*0030*/ 	.word	0x00000001
        /*0034*/ 	.byte	0xb0, 0x0a, 0x00, 0x00, 0x01, 0x00, 0x00, 0x00, 0x60, 0x90, 0x00, 0x00, 0x01, 0x00, 0x00, 0x00
        /*0044*/ 	.byte	0x90, 0x9e, 0x00, 0x00


	//----- nvinfo : EIATTR_MERCURY_ISA_VERSION
	.align		4
.L_27:
        /*0048*/ 	.byte	0x03, 0x5f
        /*004a*/ 	.short	0x0101


	//----- nvinfo : EIATTR_INT_WARP_WIDE_INSTR_OFFSETS
	.align		4
        /*004c*/ 	.byte	0x04, 0x31
        /*004e*/ 	.short	(.L_29 - .L_28)


	//   ....[0]....
.L_28:
        /*0050*/ 	.word	0x000003c0


	//   ....[1]....
        /*0054*/ 	.word	0x000003e0


	//   ....[2]....
        /*0058*/ 	.word	0x00000460


	//   ....[3]....
        /*005c*/ 	.word	0x00000470


	//   ....[4]....
        /*0060*/ 	.word	0x00000480


	//   ....[5]....
        /*0064*/ 	.word	0x000004a0


	//   ....[6]....
        /*0068*/ 	.word	0x00000530


	//   ....[7]....
        /*006c*/ 	.word	0x00000550


	//----- nvinfo : EIATTR_COOP_GROUP_MASK_REGIDS
	.align		4
.L_29:
        /*0070*/ 	.byte	0x04, 0x29
        /*0072*/ 	.short	(.L_31 - .L_30)


	//   ....[0]....
.L_30:
        /*0074*/ 	.word	0xffffffff


	//   ....[1]....
        /*0078*/ 	.word	0xffffffff


	//   ....[2]....
        /*007c*/ 	.word	0xffffffff


	//   ....[3]....
        /*0080*/ 	.word	0xffffffff


	//   ....[4]....
        /*0084*/ 	.word	0xffffffff


	//   ....[5]....
        /*0088*/ 	.word	0xffffffff


	//----- nvinfo : EIATTR_COOP_GROUP_INSTR_OFFSETS
	.align		4
.L_31:
        /*008c*/ 	.byte	0x04, 0x28
        /*008e*/ 	.short	(.L_33 - .L_32)


	//   ....[0]....
.L_32:
        /*0090*/ 	.word	0x00000070


	//   ....[1]....
        /*0094*/ 	.word	0x00000080


	//   ....[2]....
        /*0098*/ 	.word	0x00000140


	//   ....[3]....
        /*009c*/ 	.word	0x000002b0


	//   ....[4]....
        /*00a0*/ 	.word	0x000002f0


	//   ....[5]....
        /*00a4*/ 	.word	0x00000340


	//----- nvinfo : EIATTR_REG_RECONFIG
	.align		4
.L_33:
        /*00a8*/ 	.byte	0x01, 0x54
	.zero		2


	//----- nvinfo : EIATTR_SYSCALL_OFFSETS
	.align		4
        /*00ac*/ 	.byte	0x04, 0x46
        /*00ae*/ 	.short	(.L_35 - .L_34)


	//   ....[0]....
.L_34:
        /*00b0*/ 	.word	0x00001560


	//----- nvinfo : EIATTR_MBARRIER_INSTR_OFFSETS
	.align		4
.L_35:
        /*00b4*/ 	.byte	0x04, 0x39
        /*00b6*/ 	.short	(.L_37 - .L_36)


	//   ....[0]....
.L_36:
        /*00b8*/ 	.word	0x00000240
        /*00bc*/ 	.word	0x000000ff
        /*00c0*/ 	.word	0x00000000
        /*00c4*/ 	.short	0x0100
        /*00c6*/ 	.byte	0x08
	.zero		1


	//   ....[1]....
        /*00c8*/ 	.word	0x00000250
        /*00cc*/ 	.word	0x000000ff
        /*00d0*/ 	.word	0x00000018
        /*00d4*/ 	.short	0x0100
        /*00d6*/ 	.byte	0x08
	.zero		1


	//   ....[2]....
        /*00d8*/ 	.word	0x00000260
        /*00dc*/ 	.word	0x000000ff
        /*00e0*/ 	.word	0x00000008
        /*00e4*/ 	.short	0x0100
        /*00e6*/ 	.byte	0x08
	.zero		1


	//   ....[3]....
        /*00e8*/ 	.word	0x00000270
        /*00ec*/ 	.word	0x000000ff
        /*00f0*/ 	.word	0x00000020
        /*00f4*/ 	.short	0x0100
        /*00f6*/ 	.byte	0x08
	.zero		1


	//   ....[4]....
        /*00f8*/ 	.word	0x00000280
        /*00fc*/ 	.word	0x000000ff
        /*0100*/ 	.word	0x00000010
        /*0104*/ 	.short	0x0100
        /*0106*/ 	.byte	0x08
	.zero		1


	//   ....[5]....
        /*0108*/ 	.word	0x00000290
        /*010c*/ 	.word	0x000000ff
        /*0110*/ 	.word	0x00000028
        /*0114*/ 	.short	0x0100
        /*0116*/ 	.byte	0x08
	.zero		1


	//   ....[6]....
        /*0118*/ 	.word	0x00000590
        /*011c*/ 	.word	0x000000ff
        /*0120*/ 	.word	0x00000060
        /*0124*/ 	.short	0x0100
        /*0126*/ 	.byte	0x08
	.zero		1


	//   ....[7]....
        /*0128*/ 	.word	0x00000600
        /*012c*/ 	.word	0x000000ff
        /*0130*/ 	.word	0x00000068
        /*0134*/ 	.short	0x0100
        /*0136*/ 	.byte	0x08
	.zero		1


	//   ....[8]....
        /*0138*/ 	.word	0x00000620
        /*013c*/ 	.word	0x000000ff
        /*0140*/ 	.word	0x00000040
        /*0144*/ 	.short	0x0100
        /*0146*/ 	.byte	0x09
	.zero		1


	//   ....[9]....
        /*0148*/ 	.word	0x00000630
        /*014c*/ 	.word	0x000000ff
        /*0150*/ 	.word	0x00000048
        /*0154*/ 	.short	0x0100
        /*0156*/ 	.byte	0x09
	.zero		1


	//   ....[10]....
        /*0158*/ 	.word	0x00000640
        /*015c*/ 	.word	0x000000ff
        /*0160*/ 	.word	0x00000050
        /*0164*/ 	.short	0x0100
        /*0166*/ 	.byte	0x09
	.zero		1


	//   ....[11]....
        /*0168*/ 	.word	0x00000650
        /*016c*/ 	.word	0x000000ff
        /*0170*/ 	.word	0x00000058
        /*0174*/ 	.short	0x0100
        /*0176*/ 	.byte	0x09
	.zero		1


	//   ....[12]....
        /*0178*/ 	.word	0x00001440
        /*017c*/ 	.word	0x0000009d
        /*0180*/ 	.word	0x00000000
        /*0184*/ 	.short	0x010a
        /*0186*/ 	.byte	0x2b
	.zero		1


	//   ....[13]....
        /*0188*/ 	.word	0x000015e0
        /*018c*/ 	.word	0x00000003
        /*0190*/ 	.word	0x00000000
        /*0194*/ 	.short	0x010a
        /*0196*/ 	.byte	0x3f
	.zero		1


	//   ....[14]....
        /*0198*/ 	.word	0x00001640
        /*019c*/ 	.word	0x00000003
        /*01a0*/ 	.word	0x00000000
        /*01a4*/ 	.short	0x010a
        /*01a6*/ 	.byte	0x3f
	.zero		1


	//   ....[15]....
        /*01a8*/ 	.word	0x00001fc0
        /*01ac*/ 	.word	0x000000ff
        /*01b0*/ 	.word	0x00000000
        /*01b4*/ 	.short	0x010a
        /*01b6*/ 	.byte	0x06
	.zero		1


	//   ....[16]....
        /*01b8*/ 	.word	0x00002000
        /*01bc*/ 	.word	0x000000ff
        /*01c0*/ 	.word	0x00000000
        /*01c4*/ 	.short	0x010a
        /*01c6*/ 	.byte	0x06
	.zero		1


	//   ....[17]....
        /*01c8*/ 	.word	0x00002890
        /*01cc*/ 	.word	0x000000ff
        /*01d0*/ 	.word	0x00000000
        /*01d4*/ 	.short	0x0101
        /*01d6*/ 	.byte	0x06
	.zero		1


	//   ....[18]....
        /*01d8*/ 	.word	0x00002980
        /*01dc*/ 	.word	0x0000009e
        /*01e0*/ 	.word	0x00000000
        /*01e4*/ 	.short	0x0101
        /*01e6*/ 	.byte	0x2c
	.zero		1


	//   ....[19]....
        /*01e8*/ 	.word	0x00002a50
        /*01ec*/ 	.word	0x000000ff
        /*01f0*/ 	.word	0x00000000
        /*01f4*/ 	.short	0x0101
        /*01f6*/ 	.byte	0x06
	.zero		1


	//   ....[20]....
        /*01f8*/ 	.word	0x00002b00
        /*01fc*/ 	.word	0x0000009d
        /*0200*/ 	.word	0x00000010
        /*0204*/ 	.short	0x010a
        /*0206*/ 	.byte	0x2b
	.zero		1


	//   ....[21]....
        /*0208*/ 	.word	0x00009080
        /*020c*/ 	.word	0x000000a0
        /*0210*/ 	.word	0x00000000
        /*0214*/ 	.short	0x0101
        /*0216*/ 	.byte	0x2c
	.zero		1


	//   ....[22]....
        /*0218*/ 	.word	0x000099e0
        /*021c*/ 	.word	0x0000000a
        /*0220*/ 	.word	0x00000018
        /*0224*/ 	.short	0x010a
        /*0226*/ 	.byte	0x3f
	.zero		1


	//   ....[23]....
        /*0228*/ 	.word	0x00009fa0
        /*022c*/ 	.word	0x00000005
        /*0230*/ 	.word	0x00000068
        /*0234*/ 	.short	0x0101
        /*0236*/ 	.byte	0x3f
	.zero		1


	//   ....[24]....
        /*0238*/ 	.word	0x0000a720
        /*023c*/ 	.word	0x00000009
        /*0240*/ 	.word	0x00000000
        /*0244*/ 	.short	0x010a
        /*0246*/ 	.byte	0x3f
	.zero		1


	//   ....[25]....
        /*0248*/ 	.word	0x0000a7a0
        /*024c*/ 	.word	0x00000006
        /*0250*/ 	.word	0x00000000
        /*0254*/ 	.short	0x010a
        /*0256*/ 	.byte	0x3f
	.zero		1


	//   ....[26]....
        /*0258*/ 	.word	0x0000a830
        /*025c*/ 	.word	0x00000003
        /*0260*/ 	.word	0x00000000
        /*0264*/ 	.short	0x010a
        /*0266*/ 	.byte	0x3f
	.zero		1


	//   ....[27]....
        /*0268*/ 	.word	0x0000a890
        /*026c*/ 	.word	0x0000009f
        /*0270*/ 	.word	0x00000000
        /*0274*/ 	.short	0x010a
        /*0276*/ 	.byte	0x3f
	.zero		1


	//   ....[28]....
        /*0278*/ 	.word	0x0000a8e0
        /*027c*/ 	.word	0x00000003
        /*0280*/ 	.word	0x00000000
        /*0284*/ 	.short	0x010a
        /*0286*/ 	.byte	0x3f
	.zero		1


	//   ....[29]....
        /*0288*/ 	.word	0x0000a940
        /*028c*/ 	.word	0x00000004
        /*0290*/ 	.word	0x00000000
        /*0294*/ 	.short	0x010a
        /*0296*/ 	.byte	0x3f
	.zero		1


	//   ....[30]....
        /*0298*/ 	.word	0x0000a990
        /*029c*/ 	.word	0x0000009f
        /*02a0*/ 	.word	0x00000010
        /*02a4*/ 	.short	0x010a
        /*02a6*/ 	.byte	0x3f
	.zero		1


	//   ....[31]....
        /*02a8*/ 	.word	0x0000aa60
        /*02ac*/ 	.word	0x0000000a
        /*02b0*/ 	.word	0x00000018
        /*02b4*/ 	.short	0x010a
        /*02b6*/ 	.byte	0x3f
	.zero		1


	//   ....[32]....
        /*02b8*/ 	.word	0x0000ab30
        /*02bc*/ 	.word	0x00000009
        /*02c0*/ 	.word	0x00000000
        /*02c4*/ 	.short	0x010a
        /*02c6*/ 	.byte	0x3f
	.zero		1


	//   ....[33]....
        /*02c8*/ 	.word	0x0000ab80
        /*02cc*/ 	.word	0x00000006
        /*02d0*/ 	.word	0x00000000
        /*02d4*/ 	.short	0x010a
        /*02d6*/ 	.byte	0x3f
	.zero		1


	//----- nvinfo : EIATTR_NUM_MBARRIERS
	.align		4
.L_37:
        /*02d8*/ 	.byte	0x03, 0x38
        /*02da*/ 	.short	0x000c


	//----- nvinfo : EIATTR_EXIT_INSTR_OFFSETS
	.align		4
        /*02dc*/ 	.byte	0x04, 0x1c
        /*02de*/ 	.short	(.L_39 - .L_38)


	//   ....[0]....
.L_38:
        /*02e0*/ 	.word	0x00001160


	//   ....[1]....
        /*02e4*/ 	.word	0x000011c0


	//   ....[2]....
        /*02e8*/ 	.word	0x00009710


	//   ....[3]....
        /*02ec*/ 	.word	0x00009740


	//   ....[4]....
        /*02f0*/ 	.word	0x0000a880


	//----- nvinfo : EIATTR_MAX_THREADS
	.align		4
.L_39:
        /*02f4*/ 	.byte	0x04, 0x05
        /*02f6*/ 	.short	(.L_41 - .L_40)
.L_40:
        /*02f8*/ 	.word	0x00000180
        /*02fc*/ 	.word	0x00000001
        /*0300*/ 	.word	0x00000001


	//----- nvinfo : EIATTR_CRS_STACK_SIZE
	.align		4
.L_41:
        /*0304*/ 	.byte	0x04, 0x1e
        /*0306*/ 	.short	(.L_43 - .L_42)
.L_42:
        /*0308*/ 	.word	0x00000000


	//----- nvinfo : EIATTR_CBANK_PARAM_SIZE
	.align		4
.L_43:
        /*030c*/ 	.byte	0x03, 0x19
        /*030e*/ 	.short	0x0470


	//----- nvinfo : EIATTR_PARAM_CBANK
	.align		4
        /*0310*/ 	.byte	0x04, 0x0a
        /*0312*/ 	.short	(.L_45 - .L_44)
	.align		4
.L_44:
        /*0314*/ 	.word	index@(.nv.constant0._ZN7cutlass13device_kernelINS_4gemm6kernel13GemmUniversalIN4cute5tupleIJiiiiEEENS1_10collective13CollectiveMmaINS1_34MainloopSm90TmaGmmaWarpSpecializedILi3ENS5_IJNS4_1CILi1EEESB_SB_EEENS1_32KernelTmaWarpSpecializedPingpongEEENS5_IJNSA_ILi64EEENSA_ILi256EEENSA_ILi128EEEEEEfNS5_IJlSB_lEEEfSJ_NS4_8TiledMMAINS4_8MMA_AtomIJNS4_4SM904GMMA30MMA_64x256x8_F32TF32TF32_SS_TNILNSN_7ScaleInE1ELSP_1EEEEEENS4_6LayoutISC_NS5_IJNSA_ILi0EEEST_ST_EEEEENS5_IJNS4_10UnderscoreESW_SW_EEEEENS4_13SM90_TMA_LOADENS4_14ComposedLayoutINS4_7SwizzleILi3ELi4ELi3EEENS4_18smem_ptr_flag_bitsILi32EEENSS_INS5_IJNSA_ILi8EEENSA_ILi32EEEEEENS5_IJS16_SB_EEEEEEEvNS4_8identityESZ_S1A_vS1B_EENS_8epilogue10collective6detail29Sm90TmaWarpSpecializedAdapterINS1E_15DefaultEpilogueIfSJ_SJ_NS1D_6thread17LinearCombinationIfLi1EffLNS1I_9ScaleType4KindE0ELNS_15FloatRoundStyleE2EfEENS1_15EpilogueDefaultEEEEEvvEEEEvNT_6ParamsE)
        /*0318*/ 	.short	0x0210
        /*031a*/ 	.short	0x0470


	//----- nvinfo : EIATTR_SW_WAR
	.align		4
.L_45:
        /*031c*/ 	.byte	0x04, 0x36
        /*031e*/ 	.short	(.L_47 - .L_46)
.L_46:
        /*0320*/ 	.word	0x00000008
.L_47:


//--------------------- .nv.callgraph             --------------------------
	.section	.nv.callgraph,"",@"SHT_CUDA_CALLGRAPH"
	.align	4
	.sectionentsize	8
	.align		4
        /*0000*/ 	.word	0x00000000
	.align		4
        /*0004*/ 	.word	0xffffffff
	.align		4
        /*0008*/ 	.word	index@(_ZN7cutlass13device_kernelINS_4gemm6kernel13GemmUniversalIN4cute5tupleIJiiiiEEENS1_10collective13CollectiveMmaINS1_34MainloopSm90TmaGmmaWarpSpecializedILi3ENS5_IJNS4_1CILi1EEESB_SB_EEENS1_32KernelTmaWarpSpecializedPingpongEEENS5_IJNSA_ILi64EEENSA_ILi256EEENSA_ILi128EEEEEEfNS5_IJlSB_lEEEfSJ_NS4_8TiledMMAINS4_8MMA_AtomIJNS4_4SM904GMMA30MMA_64x256x8_F32TF32TF32_SS_TNILNSN_7ScaleInE1ELSP_1EEEEEENS4_6LayoutISC_NS5_IJNSA_ILi0EEEST_ST_EEEEENS5_IJNS4_10UnderscoreESW_SW_EEEEENS4_13SM90_TMA_LOADENS4_14ComposedLayoutINS4_7SwizzleILi3ELi4ELi3EEENS4_18smem_ptr_flag_bitsILi32EEENSS_INS5_IJNSA_ILi8EEENSA_ILi32EEEEEENS5_IJS16_SB_EEEEEEEvNS4_8identityESZ_S1A_vS1B_EENS_8epilogue10collective6detail29Sm90TmaWarpSpecializedAdapterINS1E_15DefaultEpilogueIfSJ_SJ_NS1D_6thread17LinearCombinationIfLi1EffLNS1I_9ScaleType4KindE0ELNS_15FloatRoundStyleE2EfEENS1_15EpilogueDefaultEEEEEvvEEEEvNT_6ParamsE)
	.align		4
        /*000c*/ 	.word	index@(__assertfail)
	.align		4
        /*0010*/ 	.word	0x00000000
	.align		4
        /*0014*/ 	.word	0xfffffffe
	.align		4
        /*0018*/ 	.word	0x00000000
	.align		4
        /*001c*/ 	.word	0xfffffffd
	.align		4
        /*0020*/ 	.word	0x00000000
	.align		4
        /*0024*/ 	.word	0xfffffffc


//--------------------- .nv.constant4             --------------------------
	.section	.nv.constant4,"a",@progbits
	.align	8
	.align		8
.nv.constant4:
        /*0000*/ 	.dword	__assertfail
	.align		8
        /*0008*/ 	.dword	__unnamed_1
	.align		8
        /*0010*/ 	.dword	_ZN40_INTERNAL_54d11326_4_k_cu_490e1a13_219204cuda3std3__45__cpo5beginE
	.align		8
        /*0018*/ 	.dword	_ZN40_INTERNAL_54d11326_4_k_cu_490e1a13_219204cuda3std3__45__cpo3endE
	.align		8
        /*0020*/ 	.dword	_ZN40_INTERNAL_54d11326_4_k_cu_490e1a13_219204cuda3std3__45__cpo6cbeginE
	.align		8
        /*0028*/ 	.dword	_ZN40_INTERNAL_54d11326_4_k_cu_490e1a13_219204cuda3std3__45__cpo4cendE
	.align		8
        /*0030*/ 	.dword	_ZN40_INTERNAL_54d11326_4_k_cu_490e1a13_219204cuda3std3__442_GLOBAL__N__54d11326_4_k_cu_490e1a13_219206ignoreE
	.align		8
        /*0038*/ 	.dword	_ZN40_INTERNAL_54d11326_4_k_cu_490e1a13_219204cuda3std3__419piecewise_constructE
	.align		8
        /*0040*/ 	.dword	_ZN40_INTERNAL_54d11326_4_k_cu_490e1a13_219204cuda3std3__48in_placeE
	.align		8
        /*0048*/ 	.dword	_ZN40_INTERNAL_54d11326_4_k_cu_490e1a13_219204cuda3std6ranges3__45__cpo4swapE
	.align		8
        /*0050*/ 	.dword	_ZN40_INTERNAL_54d11326_4_k_cu_490e1a13_219204cuda3std6ranges3__45__cpo9iter_moveE
	.align		8
        /*0058*/ 	.dword	_ZN40_INTERNAL_54d11326_4_k_cu_490e1a13_219204cute7productE
	.align		8
        /*0060*/ 	.dword	_ZN40_INTERNAL_54d11326_4_k_cu_490e1a13_219204cute1_E
	.align		8
        /*0068*/ 	.dword	$str$22
	.align		8
        /*0070*/ 	.dword	$str$23


//--------------------- .text._ZN7cutlass13device_kernelINS_4gemm6kernel13GemmUniversalIN4cute5tupleIJiiiiEEENS1_10collective13CollectiveMmaINS1_34MainloopSm90TmaGmmaWarpSpecializedILi3ENS5_IJNS4_1CILi1EEESB_SB_EEENS1_32KernelTmaWarpSpecializedPingpongEEENS5_IJNSA_ILi64EEENSA_ILi256EEENSA_ILi128EEEEEEfNS5_IJlSB_lEEEfSJ_NS4_8TiledMMAINS4_8MMA_AtomIJNS4_4SM904GMMA30MMA_64x256x8_F32TF32TF32_SS_TNILNSN_7ScaleInE1ELSP_1EEEEEENS4_6LayoutISC_NS5_IJNSA_ILi0EEEST_ST_EEEEENS5_IJNS4_10UnderscoreESW_SW_EEEEENS4_13SM90_TMA_LOADENS4_14ComposedLayoutINS4_7SwizzleILi3ELi4ELi3EEENS4_18smem_ptr_flag_bitsILi32EEENSS_INS5_IJNSA_ILi8EEENSA_ILi32EEEEEENS5_IJS16_SB_EEEEEEEvNS4_8identityESZ_S1A_vS1B_EENS_8epilogue10collective6detail29Sm90TmaWarpSpecializedAdapterINS1E_15DefaultEpilogueIfSJ_SJ_NS1D_6thread17LinearCombinationIfLi1EffLNS1I_9ScaleType4KindE0ELNS_15FloatRoundStyleE2EfEENS1_15EpilogueDefaultEEEEEvvEEEEvNT_6ParamsE --------------------------
	.section	.text._ZN7cutlass13device_kernelINS_4gemm6kernel13GemmUniversalIN4cute5tupleIJiiiiEEENS1_10collective13CollectiveMmaINS1_34MainloopSm90TmaGmmaWarpSpecializedILi3ENS5_IJNS4_1CILi1EEESB_SB_EEENS1_32KernelTmaWarpSpecializedPingpongEEENS5_IJNSA_ILi64EEENSA_ILi256EEENSA_ILi128EEEEEEfNS5_IJlSB_lEEEfSJ_NS4_8TiledMMAINS4_8MMA_AtomIJNS4_4SM904GMMA30MMA_64x256x8_F32TF32TF32_SS_TNILNSN_7ScaleInE1ELSP_1EEEEEENS4_6LayoutISC_NS5_IJNSA_ILi0EEEST_ST_EEEEENS5_IJNS4_10UnderscoreESW_SW_EEEEENS4_13SM90_TMA_LOADENS4_14ComposedLayoutINS4_7SwizzleILi3ELi4ELi3EEENS4_18smem_ptr_flag_bitsILi32EEENSS_INS5_IJNSA_ILi8EEENSA_ILi32EEEEEENS5_IJS16_SB_EEEEEEEvNS4_8identityESZ_S1A_vS1B_EENS_8epilogue10collective6detail29Sm90TmaWarpSpecializedAdapterINS1E_15DefaultEpilogueIfSJ_SJ_NS1D_6thread17LinearCombinationIfLi1EffLNS1I_9ScaleType4KindE0ELNS_15FloatRoundStyleE2EfEENS1_15EpilogueDefaultEEEEEvvEEEEvNT_6ParamsE,"ax",@progbits
	.align	128
.text._ZN7cutlass13device_kernelINS_4gemm6kernel13GemmUniversalIN4cute5tupleIJiiiiEEENS1_10collective13CollectiveMmaINS1_34MainloopSm90TmaGmmaWarpSpecializedILi3ENS5_IJNS4_1CILi1EEESB_SB_EEENS1_32KernelTmaWarpSpecializedPingpongEEENS5_IJNSA_ILi64EEENSA_ILi256EEENSA_ILi128EEEEEEfNS5_IJlSB_lEEEfSJ_NS4_8TiledMMAINS4_8MMA_AtomIJNS4_4SM904GMMA30MMA_64x256x8_F32TF32TF32_SS_TNILNSN_7ScaleInE1ELSP_1EEEEEENS4_6LayoutISC_NS5_IJNSA_ILi0EEEST_ST_EEEEENS5_IJNS4_10UnderscoreESW_SW_EEEEENS4_13SM90_TMA_LOADENS4_14ComposedLayoutINS4_7SwizzleILi3ELi4ELi3EEENS4_18smem_ptr_flag_bitsILi32EEENSS_INS5_IJNSA_ILi8EEENSA_ILi32EEEEEENS5_IJS16_SB_EEEEEEEvNS4_8identityESZ_S1A_vS1B_EENS_8epilogue10collective6detail29Sm90TmaWarpSpecializedAdapterINS1E_15DefaultEpilogueIfSJ_SJ_NS1D_6thread17LinearCombinationIfLi1EffLNS1I_9ScaleType4KindE0ELNS_15FloatRoundStyleE2EfEENS1_15EpilogueDefaultEEEEEvvEEEEvNT_6ParamsE:
        .type           _ZN7cutlass13device_kernelINS_4gemm6kernel13GemmUniversalIN4cute5tupleIJiiiiEEENS1_10collective13CollectiveMmaINS1_34MainloopSm90TmaGmmaWarpSpecializedILi3ENS5_IJNS4_1CILi1EEESB_SB_EEENS1_32KernelTmaWarpSpecializedPingpongEEENS5_IJNSA_ILi64EEENSA_ILi256EEENSA_ILi128EEEEEEfNS5_IJlSB_lEEEfSJ_NS4_8TiledMMAINS4_8MMA_AtomIJNS4_4SM904GMMA30MMA_64x256x8_F32TF32TF32_SS_TNILNSN_7ScaleInE1ELSP_1EEEEEENS4_6LayoutISC_NS5_IJNSA_ILi0EEEST_ST_EEEEENS5_IJNS4_10UnderscoreESW_SW_EEEEENS4_13SM90_TMA_LOADENS4_14ComposedLayoutINS4_7SwizzleILi3ELi4ELi3EEENS4_18smem_ptr_flag_bitsILi32EEENSS_INS5_IJNSA_ILi8EEENSA_ILi32EEEEEENS5_IJS16_SB_EEEEEEEvNS4_8identityESZ_S1A_vS1B_EENS_8epilogue10collective6detail29Sm90TmaWarpSpecializedAdapterINS1E_15DefaultEpilogueIfSJ_SJ_NS1D_6thread17LinearCombinationIfLi1EffLNS1I_9ScaleType4KindE0ELNS_15FloatRoundStyleE2EfEENS1_15EpilogueDefaultEEEEEvvEEEEvNT_6ParamsE,@function
        .size           _ZN7cutlass13device_kernelINS_4gemm6kernel13GemmUniversalIN4cute5tupleIJiiiiEEENS1_10collective13CollectiveMmaINS1_34MainloopSm90TmaGmmaWarpSpecializedILi3ENS5_IJNS4_1CILi1EEESB_SB_EEENS1_32KernelTmaWarpSpecializedPingpongEEENS5_IJNSA_ILi64EEENSA_ILi256EEENSA_ILi128EEEEEEfNS5_IJlSB_lEEEfSJ_NS4_8TiledMMAINS4_8MMA_AtomIJNS4_4SM904GMMA30MMA_64x256x8_F32TF32TF32_SS_TNILNSN_7ScaleInE1ELSP_1EEEEEENS4_6LayoutISC_NS5_IJNSA_ILi0EEEST_ST_EEEEENS5_IJNS4_10UnderscoreESW_SW_EEEEENS4_13SM90_TMA_LOADENS4_14ComposedLayoutINS4_7SwizzleILi3ELi4ELi3EEENS4_18smem_ptr_flag_bitsILi32EEENSS_INS5_IJNSA_ILi8EEENSA_ILi32EEEEEENS5_IJS16_SB_EEEEEEEvNS4_8identityESZ_S1A_vS1B_EENS_8epilogue10collective6detail29Sm90TmaWarpSpecializedAdapterINS1E_15DefaultEpilogueIfSJ_SJ_NS1D_6thread17LinearCombinationIfLi1EffLNS1I_9ScaleType4KindE0ELNS_15FloatRoundStyleE2EfEENS1_15EpilogueDefaultEEEEEvvEEEEvNT_6ParamsE,(.L_x_323 - _ZN7cutlass13device_kernelINS_4gemm6kernel13GemmUniversalIN4cute5tupleIJiiiiEEENS1_10collective13CollectiveMmaINS1_34MainloopSm90TmaGmmaWarpSpecializedILi3ENS5_IJNS4_1CILi1EEESB_SB_EEENS1_32KernelTmaWarpSpecializedPingpongEEENS5_IJNSA_ILi64EEENSA_ILi256EEENSA_ILi128EEEEEEfNS5_IJlSB_lEEEfSJ_NS4_8TiledMMAINS4_8MMA_AtomIJNS4_4SM904GMMA30MMA_64x256x8_F32TF32TF32_SS_TNILNSN_7ScaleInE1ELSP_1EEEEEENS4_6LayoutISC_NS5_IJNSA_ILi0EEEST_ST_EEEEENS5_IJNS4_10UnderscoreESW_SW_EEEEENS4_13SM90_TMA_LOADENS4_14ComposedLayoutINS4_7SwizzleILi3ELi4ELi3EEENS4_18smem_ptr_flag_bitsILi32EEENSS_INS5_IJNSA_ILi8EEENSA_ILi32EEEEEENS5_IJS16_SB_EEEEEEEvNS4_8identityESZ_S1A_vS1B_EENS_8epilogue10collective6detail29Sm90TmaWarpSpecializedAdapterINS1E_15DefaultEpilogueIfSJ_SJ_NS1D_6thread17LinearCombinationIfLi1EffLNS1I_9ScaleType4KindE0ELNS_15FloatRoundStyleE2EfEENS1_15EpilogueDefaultEEEEEvvEEEEvNT_6ParamsE)
        .other          _ZN7cutlass13device_kernelINS_4gemm6kernel13GemmUniversalIN4cute5tupleIJiiiiEEENS1_10collective13CollectiveMmaINS1_34MainloopSm90TmaGmmaWarpSpecializedILi3ENS5_IJNS4_1CILi1EEESB_SB_EEENS1_32KernelTmaWarpSpecializedPingpongEEENS5_IJNSA_ILi64EEENSA_ILi256EEENSA_ILi128EEEEEEfNS5_IJlSB_lEEEfSJ_NS4_8TiledMMAINS4_8MMA_AtomIJNS4_4SM904GMMA30MMA_64x256x8_F32TF32TF32_SS_TNILNSN_7ScaleInE1ELSP_1EEEEEENS4_6LayoutISC_NS5_IJNSA_ILi0EEEST_ST_EEEEENS5_IJNS4_10UnderscoreESW_SW_EEEEENS4_13SM90_TMA_LOADENS4_14ComposedLayoutINS4_7SwizzleILi3ELi4ELi3EEENS4_18smem_ptr_flag_bitsILi32EEENSS_INS5_IJNSA_ILi8EEENSA_ILi32EEEEEENS5_IJS16_SB_EEEEEEEvNS4_8identityESZ_S1A_vS1B_EENS_8epilogue10collective6detail29Sm90TmaWarpSpecializedAdapterINS1E_15DefaultEpilogueIfSJ_SJ_NS1D_6thread17LinearCombinationIfLi1EffLNS1I_9ScaleType4KindE0ELNS_15FloatRoundStyleE2EfEENS1_15EpilogueDefaultEEEEEvvEEEEvNT_6ParamsE,@"STO_CUDA_ENTRY STV_DEFAULT"
_ZN7cutlass13device_kernelINS_4gemm6kernel13GemmUniversalIN4cute5tupleIJiiiiEEENS1_10collective13CollectiveMmaINS1_34MainloopSm90TmaGmmaWarpSpecializedILi3ENS5_IJNS4_1CILi1EEESB_SB_EEENS1_32KernelTmaWarpSpecializedPingpongEEENS5_IJNSA_ILi64EEENSA_ILi256EEENSA_ILi128EEEEEEfNS5_IJlSB_lEEEfSJ_NS4_8TiledMMAINS4_8MMA_AtomIJNS4_4SM904GMMA30MMA_64x256x8_F32TF32TF32_SS_TNILNSN_7ScaleInE1ELSP_1EEEEEENS4_6LayoutISC_NS5_IJNSA_ILi0EEEST_ST_EEEEENS5_IJNS4_10UnderscoreESW_SW_EEEEENS4_13SM90_TMA_LOADENS4_14ComposedLayoutINS4_7SwizzleILi3ELi4ELi3EEENS4_18smem_ptr_flag_bitsILi32EEENSS_INS5_IJNSA_ILi8EEENSA_ILi32EEEEEENS5_IJS16_SB_EEEEEEEvNS4_8identityESZ_S1A_vS1B_EENS_8epilogue10collective6detail29Sm90TmaWarpSpecializedAdapterINS1E_15DefaultEpilogueIfSJ_SJ_NS1D_6thread17LinearCombinationIfLi1EffLNS1I_9ScaleType4KindE0ELNS_15FloatRoundStyleE2EfEENS1_15EpilogueDefaultEEEEEvvEEEEvNT_6ParamsE:
[----:B------:R-:W0:Y:S02]  /*0000*/  LDC R1, c[0x0][0x28] ;  /* 0x00000a00ff017b82 */ /* 0x000e240000000800 */
[----:B0-----:R-:W-:Y:S01]  /*0010*/  VIADD R1, R1, 0xfffffff8 ;  /* 0xfffffff801017836 */ /* 0x001fe20000000000 */
[----:B------:R-:W0:Y:S01]  /*0020*/  S2R R4, SR_TID.X ;  /* 0x0000000000047919 */ /* 0x000e220000002100 */
[----:B------:R-:W-:Y:S01]  /*0030*/  ELECT P0, URZ, PT ;  /* 0x00000000003f782f */ /* 0x000fe20003800000 */
[----:B------:R-:W-:Y:S01]  /*0040*/  BSSY B0, `(.L_x_0) ;  /* 0x000000f000007945 */ /* 0x000fe20003800000 */
[--C-:B0-----:R-:W-:Y:S02]  /*0050*/  SHF.R.U32.HI R0, RZ, 0x5, R4.reuse ;  /* 0x00000005ff007819 */ /* 0x101fe40000011604 */
[----:B------:R-:W-:-:S03]  /*0060*/  SHF.R.U32.HI R5, RZ, 0x7, R4 ;  /* 0x00000007ff057819 */ /* 0x000fc60000011604 */
[----:B------:R-:W0:Y:S04]  /*0070*/  SHFL.IDX PT, R2, R0, RZ, 0x1f ;  /* 0x00001fff00027589 */ /* 0x000e2800000e0000 */
[----:B------:R1:W2:Y:S01]  /*0080*/  SHFL.IDX PT, R8, R5, RZ, 0x1f ;  /* 0x00001fff05087589 */ /* 0x0002a200000e0000 */
[----:B0-----:R-:W-:-:S13]  /*0090*/  ISETP.NE.OR P0, PT, R2, RZ, !P0 ;  /* 0x000000ff0200720c */ /* 0x001fda0004705670 */
[----:B-12---:R-:W-:Y:S05]  /*00a0*/  @P0 BRA `(.L_x_1) ;  /* 0x0000000000200947 */ /* 0x006fea0003800000 */
[----:B------:R-:W-:Y:S02]  /*00b0*/  ULDC.64 UR4, c[0x0][0x198] ;  /* 0x0000660000047ab9 */ /* 0x000fe40000000a00 */
[----:B------:R-:W-:Y:S02]  /*00c0*/  UIADD3 UR6, UP0, UR4, 0xf0, URZ ;  /* 0x000000f004067890 */ /* 0x000fe4000ff1e03f */
[----:B------:R-:W-:Y:S02]  /*00d0*/  UIADD3 UR4, UP1, UR4, 0x1f0, URZ ;  /* 0x000001f004047890 */ /* 0x000fe4000ff3e03f */
[----:B------:R-:W-:Y:S02]  /*00e0*/  UIADD3.X UR7, URZ, UR5, URZ, UP0, !UPT ;  /* 0x000000053f077290 */ /* 0x000fe400087fe43f */
[----:B------:R-:W-:-:S07]  /*00f0*/  UIADD3.X UR5, URZ, UR5, URZ, UP1, !UPT ;  /* 0x000000053f057290 */ /* 0x000fce0008ffe43f */
[----:B------:R0:W-:Y:S02]  /*0100*/  UTMACCTL.PF [UR6] ;  /* 0x00000000060079b9 */ /* 0x0001e40008040000 */
[----:B------:R0:W-:Y:S02]  /*0110*/  UTMACCTL.PF [UR4] ;  /* 0x00000000040079b9 */ /* 0x0001e40008040000 */
[----:B0-----:R-:W-:Y:S01]  /*0120*/  NOP ;  /* 0x0000000000007918 */ /* 0x001fe20000000000 */
.L_x_1:
[----:B------:R-:W-:Y:S05]  /*0130*/  BSYNC B0 ;  /* 0x0000000000007941 */ /* 0x000fea0003800000 */
.L_x_0:
[----:B------:R-:W0:Y:S02]  /*0140*/  SHFL.IDX PT, R3, R0, RZ, 0x1f ;  /* 0x00001fff00037589 */ /* 0x000e2400000e0000 */
[----:B0-----:R-:W-:-:S13]  /*0150*/  ISETP.NE.AND P0, PT, R3, RZ, PT ;  /* 0x000000ff0300720c */ /* 0x001fda0003f05270 */
[----:B------:R-:W-:Y:S05]  /*0160*/  @P0 BRA `(.L_x_2) ;  /* 0x0000000000500947 */ /* 0x000fea0003800000 */
[----:B------:R-:W0:Y:S01]  /*0170*/  S2UR UR8, SR_CgaCtaId ;  /* 0x00000000000879c3 */ /* 0x000e220000008800 */
[----:B------:R-:W-:Y:S01]  /*0180*/  UMOV UR4, 0x400 ;  /* 0x0000040000047882 */ /* 0x000fe20000000000 */
[----:B------:R-:W-:Y:S01]  /*0190*/  UMOV UR5, 0x1 ;  /* 0x0000000100057882 */ /* 0x000fe20000000000 */
[----:B------:R-:W-:Y:S01]  /*01a0*/  UMOV UR6, 0x80 ;  /* 0x0000008000067882 */ /* 0x000fe20000000000 */
[----:B------:R-:W-:Y:S01]  /*01b0*/  ELECT P0, URZ, PT ;  /* 0x00000000003f782f */ /* 0x000fe20003800000 */
[----:B------:R-:W-:-:S04]  /*01c0*/  UIADD3 UR6, -UR6, 0x100000, URZ ;  /* 0x0010000006067890 */ /* 0x000fc8000fffe13f */
[----:B------:R-:W-:Y:S02]  /*01d0*/  USHF.L.U32 UR7, UR6, 0xb, URZ ;  /* 0x0000000b06077899 */ /* 0x000fe4000800063f */
[----:B------:R-:W-:Y:S02]  /*01e0*/  USHF.L.U32 UR6, UR6, 0x1, URZ ;  /* 0x0000000106067899 */ /* 0x000fe4000800063f */
[----:B0-----:R-:W-:Y:S02]  /*01f0*/  ULEA UR8, UR8, UR4, 0x18 ;  /* 0x0000000408087291 */ /* 0x001fe4000f8ec03f */
[----:B------:R-:W-:-:S04]  /*0200*/  UIADD3 UR4, -UR5, 0x100000, URZ ;  /* 0x0010000005047890 */ /* 0x000fc8000fffe13f */
[----:B------:R-:W-:Y:S02]  /*0210*/  USHF.L.U32 UR5, UR4, 0xb, URZ ;  /* 0x0000000b04057899 */ /* 0x000fe4000800063f */
[----:B------:R-:W-:Y:S01]  /*0220*/  USHF.L.U32 UR4, UR4, 0x1, URZ ;  /* 0x0000000104047899 */ /* 0x000fe2000800063f */
[----:B------:R-:W0:Y:S11]  /*0230*/  FENCE.VIEW.ASYNC.S ;  /* 0x00000000000073c6 */ /* 0x000e360000000000 */
[----:B0-----:R0:W1:Y:S01]  /*0240*/  SYNCS.EXCH.64 URZ, [UR8], UR4 ;  /* 0x00000004083f75b2 */ /* 0x0010620008000100 */
[----:B------:R0:W2:Y:S01]  /*0250*/  SYNCS.EXCH.64 URZ, [UR8+0x18], UR6 ;  /* 0x00001806083f75b2 */ /* 0x0000a20008000100 */
[----:B------:R0:W3:Y:S01]  /*0260*/  SYNCS.EXCH.64 URZ, [UR8+0x8], UR4 ;  /* 0x00000804083f75b2 */ /* 0x0000e20008000100 */
[----:B------:R0:W4:Y:S01]  /*0270*/  SYNCS.EXCH.64 URZ, [UR8+0x20], UR6 ;  /* 0x00002006083f75b2 */ /* 0x0001220008000100 */
[----:B------:R0:W0:Y:S01]  /*0280*/  SYNCS.EXCH.64 URZ, [UR8+0x10], UR4 ;  /* 0x00001004083f75b2 */ /* 0x0000220008000100 */
[----:B------:R0:W0:Y:S01]  /*0290*/  SYNCS.EXCH.64 URZ, [UR8+0x28], UR6 ;  /* 0x00002806083f75b2 */ /* 0x0000220008000100 */
[----:B------:R-:W-:Y:S01]  /*02a0*/  NOP ;  /* 0x0000000000007918 */ /* 0x000fe20000000000 */
.L_x_2:
[----:B------:R-:W5:Y:S01]  /*02b0*/  SHFL.IDX PT, R6, R0, RZ, 0x1f ;  /* 0x00001fff00067589 */ /* 0x000f6200000e0000 */
[----:B------:R-:W-:Y:S01]  /*02c0*/  ELECT P0, URZ, PT ;  /* 0x00000000003f782f */ /* 0x000fe20003800000 */
[----:B------:R-:W-:Y:S01]  /*02d0*/  NOP ;  /* 0x0000000000007918 */ /* 0x000fe20000000000 */
[----:B------:R-:W-:Y:S01]  /*02e0*/  ELECT P1, URZ, PT ;  /* 0x00000000003f782f */ /* 0x000fe20003820000 */
[----:B------:R-:W1:Y:S01]  /*02f0*/  SHFL.IDX PT, R3, R0, RZ, 0x1f ;  /* 0x00001fff00037589 */ /* 0x000e6200000e0000 */
[----:B0-----:R-:W-:Y:S01]  /*0300*/  UMOV UR4, 0x20 ;  /* 0x0000002000047882 */ /* 0x001fe20000000000 */
[----:B------:R-:W-:Y:S01]  /*0310*/  UMOV UR11, 0x80 ;  /* 0x00000080000b7882 */ /* 0x000fe20000000000 */
[----:B------:R-:W-:Y:S01]  /*0320*/  NOP ;  /* 0x0000000000007918 */ /* 0x000fe20000000000 */
[C---:B------:R-:W-:Y:S01]  /*0330*/  VIADD R33, R8.reuse, 0xffffffff ;  /* 0xffffffff08217836 */ /* 0x040fe20000000000 */
[----:B------:R-:W0:Y:S01]  /*0340*/  SHFL.IDX PT, R5, R5, RZ, 0x1f ;  /* 0x00001fff05057589 */ /* 0x000e2200000e0000 */
[----:B------:R-:W-:Y:S01]  /*0350*/  ULDC.64 UR38, c[0x0][0x208] ;  /* 0x0000820000267ab9 */ /* 0x000fe20000000a00 */
[----:B------:R-:W-:-:S02]  /*0360*/  ISETP.NE.AND P2, PT, R8, RZ, PT ;  /* 0x000000ff0800720c */ /* 0x000fc40003f45270 */
[----:B------:R-:W-:Y:S02]  /*0370*/  ISETP.GE.U32.AND P3, PT, R33, 0x2, PT ;  /* 0x000000022100780c */ /* 0x000fe40003f66070 */
[----:B-----5:R-:W-:Y:S02]  /*0380*/  ISETP.NE.OR P0, PT, R6, RZ, !P0 ;  /* 0x000000ff0600720c */ /* 0x020fe40004705670 */
[----:B-1----:R-:W-:Y:S02]  /*0390*/  ISETP.NE.OR P1, PT, R3, RZ, !P1 ;  /* 0x000000ff0300720c */ /* 0x002fe40004f25670 */
[----:B------:R-:W-:-:S04]  /*03a0*/  SHF.R.S32.HI R3, RZ, 0x1f, R2 ;  /* 0x0000001fff037819 */ /* 0x000fc80000011402 */
[----:B------:R-:W-:-:S05]  /*03b0*/  LEA.HI R3, R3, R2, RZ, 0x2 ;  /* 0x0000000203037211 */ /* 0x000fca00078f10ff */
[----:B------:R-:W-:Y:S01]  /*03c0*/  VOTEU.ALL UP0, P0 ;  /* 0x00000000003f7886 */ /* 0x000fe20000000000 */
[----:B------:R-:W-:Y:S01]  /*03d0*/  LOP3.LUT R3, R3, 0xfffffffc, RZ, 0xc0, !PT ;  /* 0xfffffffc03037812 */ /* 0x000fe200078ec0ff */
[----:B------:R-:W-:-:S03]  /*03e0*/  VOTEU.ALL UP1, P1 ;  /* 0x00000000003f7886 */ /* 0x000fc60000820000 */
[----:B------:R-:W1:Y:S01]  /*03f0*/  @!UP0 S2UR UR7, SR_CgaCtaId ;  /* 0x00000000000789c3 */ /* 0x000e620000008800 */
[----:B------:R-:W-:Y:S01]  /*0400*/  @!UP0 UMOV UR6, 0x400 ;  /* 0x0000040000068882 */ /* 0x000fe20000000000 */
[----:B------:R-:W-:-:S04]  /*0410*/  @!UP0 UIADD3 UR4, -UR4, 0x100000, URZ ;  /* 0x0010000004048890 */ /* 0x000fc8000fffe13f */
[----:B------:R-:W-:Y:S02]  /*0420*/  @!UP0 USHF.L.U32 UR5, UR4, 0xb, URZ ;  /* 0x0000000b04058899 */ /* 0x000fe4000800063f */
[----:B------:R-:W-:Y:S01]  /*0430*/  @!UP0 USHF.L.U32 UR4, UR4, 0x1, URZ ;  /* 0x0000000104048899 */ /* 0x000fe2000800063f */
[----:B------:R-:W-:Y:S01]  /*0440*/  IMAD.IADD R0, R2, 0x1, -R3 ;  /* 0x0000000102007824 */ /* 0x000fe200078e0a03 */
[----:B------:R-:W-:Y:S01]  /*0450*/  @!UP1 UMOV UR9, 0x400 ;  /* 0x0000040000099882 */ /* 0x000fe20000000000 */
[----:B------:R-:W-:Y:S01]  /*0460*/  VOTEU.ALL UP2, P1 ;  /* 0x00000000003f7886 */ /* 0x000fe20000840000 */
[----:B------:R-:W-:Y:S01]  /*0470*/  VOTEU.ALL UP3, P1 ;  /* 0x00000000003f7886 */ /* 0x000fe20000860000 */
[----:B------:R-:W-:Y:S01]  /*0480*/  VOTEU.ALL UP4, P1 ;  /* 0x00000000003f7886 */ /* 0x000fe20000880000 */
[----:B------:R-:W5:Y:S01]  /*0490*/  @!UP1 S2UR UR10, SR_CgaCtaId ;  /* 0x00000000000a99c3 */ /* 0x000f620000008800 */
[----:B------:R-:W-:Y:S01]  /*04a0*/  VOTEU.ALL UP5, P1 ;  /* 0x00000000003f7886 */ /* 0x000fe200008a0000 */
[----:B------:R-:W-:-:S04]  /*04b0*/  SHF.R.S32.HI R3, RZ, 0x1f, R4 ;  /* 0x0000001fff037819 */ /* 0x000fc80000011404 */
[----:B------:R-:W-:-:S04]  /*04c0*/  LEA.HI R3, R3, R4, RZ, 0x7 ;  /* 0x0000000403037211 */ /* 0x000fc800078f38ff */
[----:B------:R-:W-:-:S05]  /*04d0*/  LOP3.LUT R3, R3, 0xffffff80, RZ, 0xc0, !PT ;  /* 0xffffff8003037812 */ /* 0x000fca00078ec0ff */
[----:B------:R-:W-:Y:S01]  /*04e0*/  IMAD.IADD R3, R4, 0x1, -R3 ;  /* 0x0000000104037824 */ /* 0x000fe200078e0a03 */
[----:B-1----:R-:W-:Y:S02]  /*04f0*/  @!UP0 ULEA UR8, UR7, UR6, 0x18 ;  /* 0x0000000607088291 */ /* 0x002fe4000f8ec03f */
[----:B------:R-:W-:-:S04]  /*0500*/  @!UP1 UIADD3 UR6, -UR11, 0x100000, URZ ;  /* 0x001000000b069890 */ /* 0x000fc8000fffe13f */
[----:B------:R-:W-:Y:S02]  /*0510*/  @!UP1 USHF.L.U32 UR7, UR6, 0xb, URZ ;  /* 0x0000000b06079899 */ /* 0x000fe4000800063f */
[----:B------:R-:W-:Y:S01]  /*0520*/  @!UP1 USHF.L.U32 UR6, UR6, 0x1, URZ ;  /* 0x0000000106069899 */ /* 0x000fe2000800063f */
[----:B------:R-:W-:Y:S01]  /*0530*/  VOTEU.ALL UP0, P0 ;  /* 0x00000000003f7886 */ /* 0x000fe20000000000 */
[----:B-----5:R-:W-:Y:S01]  /*0540*/  @!UP1 ULEA UR9, UR10, UR9, 0x18 ;  /* 0x000000090a099291 */ /* 0x020fe2000f8ec03f */
[----:B------:R-:W-:Y:S02]  /*0550*/  VOTEU.ALL UP1, P0 ;  /* 0x00000000003f7886 */ /* 0x000fe40000020000 */
[----:B------:R-:W-:Y:S01]  /*0560*/  ULDC.64 UR10, c[0x0][0x598] ;  /* 0x00016600000a7ab9 */ /* 0x000fe20000000a00 */
[----:B------:R-:W-:Y:S01]  /*0570*/  ISETP.NE.AND P0, PT, R0, 0x3, PT ;  /* 0x000000030000780c */ /* 0x000fe20003f05270 */
[----:B------:R-:W1:Y:S02]  /*0580*/  FENCE.VIEW.ASYNC.S ;  /* 0x00000000000073c6 */ /* 0x000e640000000000 */
[----:B-1----:R1:W2:Y:S01]  /*0590*/  @!UP0 SYNCS.EXCH.64 URZ, [UR8+0x60], UR4 ;  /* 0x00006004083f85b2 */ /* 0x0022a20008000100 */
[----:B------:R-:W-:-:S02]  /*05a0*/  ISETP.NE.U32.AND P1, PT, RZ, UR10, PT ;  /* 0x0000000aff007c0c */ /* 0x000fc4000bf25070 */
[----:B------:R-:W-:Y:S02]  /*05b0*/  ISETP.EQ.OR P0, PT, R0, RZ, !P0 ;  /* 0x000000ff0000720c */ /* 0x000fe40004702670 */
[----:B------:R-:W-:Y:S02]  /*05c0*/  ISETP.NE.AND.EX P1, PT, RZ, UR11, PT, P1 ;  /* 0x0000000bff007c0c */ /* 0x000fe4000bf25310 */
[----:B------:R-:W-:-:S04]  /*05d0*/  ISETP.EQ.AND P0, PT, R8, RZ, P0 ;  /* 0x000000ff0800720c */ /* 0x000fc80000702270 */
[----:B------:R-:W-:-:S04]  /*05e0*/  SEL R16, RZ, 0x1, !P0 ;  /* 0x00000001ff107807 */ /* 0x000fc80004000000 */
[----:B------:R-:W-:Y:S01]  /*05f0*/  SEL R16, R16, 0x2, P3 ;  /* 0x0000000210107807 */ /* 0x000fe20001800000 */
[----:B------:R1:W2:Y:S01]  /*0600*/  @!UP1 SYNCS.EXCH.64 URZ, [UR8+0x68], UR4 ;  /* 0x00006804083f95b2 */ /* 0x0002a20008000100 */
[----:B------:R-:W-:Y:S01]  /*0610*/  NOP ;  /* 0x0000000000007918 */ /* 0x000fe20000000000 */
[----:B------:R1:W2:Y:S01]  /*0620*/  @!UP2 SYNCS.EXCH.64 URZ, [UR9+0x40], UR6 ;  /* 0x00004006093fa5b2 */ /* 0x0002a20008000100 */
[----:B------:R1:W2:Y:S01]  /*0630*/  @!UP3 SYNCS.EXCH.64 URZ, [UR9+0x48], UR6 ;  /* 0x00004806093fb5b2 */ /* 0x0002a20008000100 */
[----:B------:R1:W2:Y:S01]  /*0640*/  @!UP4 SYNCS.EXCH.64 URZ, [UR9+0x50], UR6 ;  /* 0x00005006093fc5b2 */ /* 0x0002a20008000100 */
[----:B------:R1:W2:Y:S01]  /*0650*/  @!UP5 SYNCS.EXCH.64 URZ, [UR9+0x58], UR6 ;  /* 0x00005806093fd5b2 */ /* 0x0002a20008000100 */
[----:B------:R-:W-:Y:S01]  /*0660*/  NOP ;  /* 0x0000000000007918 */ /* 0x000fe20000000000 */
[----:B--234-:R-:W-:Y:S06]  /*0670*/  BAR.SYNC.DEFER_BLOCKING 0x0 ;  /* 0x0000000000007b1d */ /* 0x01cfec0000010000 */
[----:B01----:R-:W-:Y:S05]  /*0680*/  @!P1 BRA `(.L_x_3) ;  /* 0x00000000001c9947 */ /* 0x003fea0003800000 */
[----:B------:R-:W0:Y:S02]  /*0690*/  LDC.64 R6, c[0x0][0x598] ;  /* 0x00016600ff067b82 */ /* 0x000e240000000a00 */
[----:B0-----:R-:W2:Y:S02]  /*06a0*/  LDG.E.64 R6, desc[UR38][R6.64] ;  /* 0x0000002606067981 */ /* 0x001ea4000c1e1b00 */
[----:B--2---:R-:W-:-:S04]  /*06b0*/  ISETP.NE.U32.AND P0, PT, R6, RZ, PT ;  /* 0x000000ff0600720c */ /* 0x004fc80003f05070 */
[----:B------:R-:W-:-:S13]  /*06c0*/  ISETP.NE.AND.EX P0, PT, R7, RZ, PT, P0 ;  /* 0x000000ff0700720c */ /* 0x000fda0003f05300 */
[----:B------:R-:W-:Y:S05]  /*06d0*/  @!P0 BRA `(.L_x_3) ;  /* 0x0000000000088947 */ /* 0x000fea0003800000 */
[----:B------:R1:W5:Y:S01]  /*06e0*/  LD.E R153, desc[UR38][R6.64] ;  /* 0x0000002606997980 */ /* 0x000362000c101900 */
[----:B------:R-:W-:Y:S05]  /*06f0*/  BRA `(.L_x_4) ;  /* 0x0000000000247947 */ /* 0x000fea0003800000 */
.L_x_3:
[----:B------:R-:W-:Y:S02]  /*0700*/  ULDC.64 UR4, c[0x0][0x588] ;  /* 0x0001620000047ab9 */ /* 0x000fe40000000a00 */
[----:B------:R-:W-:-:S04]  /*0710*/  ISETP.NE.U32.AND P0, PT, RZ, UR4, PT ;  /* 0x00000004ff007c0c */ /* 0x000fc8000bf05070 */
[----:B------:R-:W-:-:S13]  /*0720*/  ISETP.NE.AND.EX P0, PT, RZ, UR5, PT, P0 ;  /* 0x00000005ff007c0c */ /* 0x000fda000bf05300 */
[----:B------:R-:W-:Y:S05]  /*0730*/  @!P0 BRA `(.L_x_5) ;  /* 0x00000000000c8947 */ /* 0x000fea0003800000 */
[----:B------:R-:W0:Y:S02]  /*0740*/  LDC.64 R6, c[0x0][0x588] ;  /* 0x00016200ff067b82 */ /* 0x000e240000000a00 */
[----:B0-----:R0:W5:Y:S01]  /*0750*/  LDG.E R153, desc[UR38][R6.64] ;  /* 0x0000002606997981 */ /* 0x001162000c1e1900 */
[----:B------:R-:W-:Y:S05]  /*0760*/  BRA `(.L_x_4) ;  /* 0x0000000000087947 */ /* 0x000fea0003800000 */
.L_x_5:
[----:B------:R-:W-:Y:S02]  /*0770*/  ULDC UR4, c[0x0][0x580] ;  /* 0x0001600000047ab9 */ /* 0x000fe40000000800 */
[----:B------:R-:W-:-:S07]  /*0780*/  IMAD.U32 R153, RZ, RZ, UR4 ;  /* 0x00000004ff997e24 */ /* 0x000fce000f8e00ff */
.L_x_4:
[----:B------:R-:W-:Y:S02]  /*0790*/  ULDC.64 UR4, c[0x0][0x5a0] ;  /* 0x0001680000047ab9 */ /* 0x000fe40000000a00 */
[----:B------:R-:W-:-:S04]  /*07a0*/  ISETP.NE.U32.AND P0, PT, RZ, UR4, PT ;  /* 0x00000004ff007c0c */ /* 0x000fc8000bf05070 */
[----:B------:R-:W-:-:S13]  /*07b0*/  ISETP.NE.AND.EX P0, PT, RZ, UR5, PT, P0 ;  /* 0x00000005ff007c0c */ /* 0x000fda000bf05300 */
[----:B------:R-:W-:Y:S05]  /*07c0*/  @!P0 BRA `(.L_x_6) ;  /* 0x00000000001c8947 */ /* 0x000fea0003800000 */
[----:B01----:R-:W0:Y:S02]  /*07d0*/  LDC.64 R6, c[0x0][0x5a0] ;  /* 0x00016800ff067b82 */ /* 0x003e240000000a00 */
[----:B0-----:R-:W2:Y:S02]  /*07e0*/  LDG.E.64 R6, desc[UR38][R6.64] ;  /* 0x0000002606067981 */ /* 0x001ea4000c1e1b00 */
[----:B--2---:R-:W-:-:S04]  /*07f0*/  ISETP.NE.U32.AND P0, PT, R6, RZ, PT ;  /* 0x000000ff0600720c */ /* 0x004fc80003f05070 */
[----:B------:R-:W-:-:S13]  /*0800*/  ISETP.NE.AND.EX P0, PT, R7, RZ, PT, P0 ;  /* 0x000000ff0700720c */ /* 0x000fda0003f05300 */
[----:B------:R-:W-:Y:S05]  /*0810*/  @!P0 BRA `(.L_x_6) ;  /* 0x0000000000088947 */ /* 0x000fea0003800000 */
[----:B------:R3:W5:Y:S01]  /*0820*/  LD.E R152, desc[UR38][R6.64] ;  /* 0x0000002606987980 */ /* 0x000762000c101900 */
[----:B------:R-:W-:Y:S05]  /*0830*/  BRA `(.L_x_7) ;  /* 0x0000000000247947 */ /* 0x000fea0003800000 */
.L_x_6:
[----:B------:R-:W-:Y:S02]  /*0840*/  ULDC.64 UR4, c[0x0][0x590] ;  /* 0x0001640000047ab9 */ /* 0x000fe40000000a00 */
[----:B------:R-:W-:-:S04]  /*0850*/  ISETP.NE.U32.AND P0, PT, RZ, UR4, PT ;  /* 0x00000004ff007c0c */ /* 0x000fc8000bf05070 */
[----:B------:R-:W-:-:S13]  /*0860*/  ISETP.NE.AND.EX P0, PT, RZ, UR5, PT, P0 ;  /* 0x00000005ff007c0c */ /* 0x000fda000bf05300 */
[----:B------:R-:W-:Y:S05]  /*0870*/  @!P0 BRA `(.L_x_8) ;  /* 0x00000000000c8947 */ /* 0x000fea0003800000 */
[----:B01----:R-:W0:Y:S02]  /*0880*/  LDC.64 R6, c[0x0][0x590] ;  /* 0x00016400ff067b82 */ /* 0x003e240000000a00 */
[----:B0-----:R2:W5:Y:S01]  /*0890*/  LDG.E R152, desc[UR38][R6.64] ;  /* 0x0000002606987981 */ /* 0x001562000c1e1900 */
[----:B------:R-:W-:Y:S05]  /*08a0*/  BRA `(.L_x_7) ;  /* 0x0000000000087947 */ /* 0x000fea0003800000 */
.L_x_8:
[----:B------:R-:W-:Y:S02]  /*08b0*/  ULDC UR4, c[0x0][0x584] ;  /* 0x0001610000047ab9 */ /* 0x000fe40000000800 */
[----:B------:R-:W-:-:S07]  /*08c0*/  IMAD.U32 R152, RZ, RZ, UR4 ;  /* 0x00000004ff987e24 */ /* 0x000fce000f8e00ff */
.L_x_7:
[----:B------:R-:W4:Y:S01]  /*08d0*/  LDC R2, c[0x0][0x65c] ;  /* 0x00019700ff027b82 */ /* 0x000f220000000800 */
[----:B------:R-:W4:Y:S01]  /*08e0*/  S2R R14, SR_CTAID.Y ;  /* 0x00000000000e7919 */ /* 0x000f220000002600 */
[----:B------:R-:W-:Y:S01]  /*08f0*/  ULDC UR6, c[0x0][0x28c] ;  /* 0x0000a30000067ab9 */ /* 0x000fe20000000800 */
[----:B------:R-:W-:Y:S01]  /*0900*/  ISETP.NE.AND P0, PT, R8, 0x2, PT ;  /* 0x000000020800780c */ /* 0x000fe20003f05270 */
[----:B------:R-:W-:Y:S01]  /*0910*/  UIADD3 UR6, UR6, 0x7f, URZ ;  /* 0x0000007f06067890 */ /* 0x000fe2000fffe03f */
[----:B0123--:R-:W0:Y:S01]  /*0920*/  S2R R6, SR_CTAID.X ;  /* 0x0000000000067919 */ /* 0x00fe220000002500 */
[----:B------:R-:W-:Y:S01]  /*0930*/  IMAD.MOV.U32 R7, RZ, RZ, RZ ;  /* 0x000000ffff077224 */ /* 0x000fe200078e00ff */
[----:B------:R-:W-:Y:S01]  /*0940*/  UMOV UR36, URZ ;  /* 0x0000003f00247c82 */ /* 0x000fe20008000000 */
[----:B------:R-:W-:Y:S01]  /*0950*/  USHF.R.S32.HI UR7, URZ, 0x1f, UR6 ;  /* 0x0000001f3f077899 */ /* 0x000fe20008011406 */
[----:B------:R-:W-:Y:S01]  /*0960*/  UMOV UR40, URZ ;  /* 0x0000003f00287c82 */ /* 0x000fe20008000000 */
[----:B------:R-:W-:-:S02]  /*0970*/  ULDC.64 UR8, c[0x0][0x650] ;  /* 0x0001940000087ab9 */ /* 0x000fc40000000a00 */
[----:B------:R-:W-:-:S04]  /*0980*/  ULEA.HI UR7, UR7, UR6, URZ, 0x7 ;  /* 0x0000000607077291 */ /* 0x000fc8000f8f383f */
[----:B------:R-:W-:Y:S01]  /*0990*/  USHF.R.S32.HI UR37, URZ, 0x7, UR7 ;  /* 0x000000073f257899 */ /* 0x000fe20008011407 */
[----:B----4-:R-:W-:-:S13]  /*09a0*/  ISETP.NE.AND P1, PT, R2, 0x1, PT ;  /* 0x000000010200780c */ /* 0x010fda0003f25270 */
[----:B------:R-:W0:Y:S01]  /*09b0*/  @P1 LDC R19, c[0x0][0x10] ;  /* 0x00000400ff131b82 */ /* 0x000e220000000800 */
[----:B------:R-:W-:Y:S02]  /*09c0*/  @P1 IMAD.MOV.U32 R8, RZ, RZ, R14 ;  /* 0x000000ffff081224 */ /* 0x000fe400078e000e */
[----:B------:R-:W-:Y:S02]  /*09d0*/  @P1 IMAD.MOV.U32 R9, RZ, RZ, RZ ;  /* 0x000000ffff091224 */ /* 0x000fe400078e00ff */
[----:B------:R-:W-:-:S03]  /*09e0*/  @P1 IMAD.MOV.U32 R17, RZ, RZ, RZ ;  /* 0x000000ffff111224 */ /* 0x000fc600078e00ff */
[----:B------:R-:W1:Y:S01]  /*09f0*/  @!P1 LDC R11, c[0x0][0xc] ;  /* 0x00000300ff0b9b82 */ /* 0x000e620000000800 */
[----:B------:R-:W-:Y:S01]  /*0a00*/  ULDC UR4, c[0x0][0xc] ;  /* 0x0000030000047ab9 */ /* 0x000fe20000000800 */
[----:B------:R-:W-:Y:S02]  /*0a10*/  ULDC UR5, c[0x0][0x10] ;  /* 0x0000040000057ab9 */ /* 0x000fe40000000800 */
[----:B------:R-:W-:-:S04]  /*0a20*/  UIMAD.WIDE.U32 UR4, UR4, UR5, URZ ;  /* 0x00000005040472a5 */ /* 0x000fc8000f8e003f */
[----:B------:R-:W2:Y:S01]  /*0a30*/  LDC R2, c[0x0][0x14] ;  /* 0x00000500ff027b82 */ /* 0x000ea20000000800 */
[----:B0-----:R-:W-:-:S04]  /*0a40*/  @P1 IMAD.WIDE.U32 R18, R6, R19, R8 ;  /* 0x0000001306121225 */ /* 0x001fc800078e0008 */
[----:B------:R-:W-:Y:S02]  /*0a50*/  @P1 IMAD.IADD R17, R19, 0x1, R17 ;  /* 0x0000000113111824 */ /* 0x000fe400078e0211 */
[----:B-1----:R-:W-:-:S04]  /*0a60*/  @!P1 IMAD.WIDE.U32 R8, R11, R14, R6 ;  /* 0x0000000e0b089225 */ /* 0x002fc800078e0006 */
[----:B------:R-:W-:Y:S02]  /*0a70*/  @!P1 IMAD.MOV.U32 R18, RZ, RZ, R8 ;  /* 0x000000ffff129224 */ /* 0x000fe400078e0008 */
[----:B------:R-:W-:Y:S02]  /*0a80*/  @!P1 IMAD.MOV.U32 R17, RZ, RZ, R9 ;  /* 0x000000ffff119224 */ /* 0x000fe400078e0009 */
[----:B--2---:R-:W-:-:S04]  /*0a90*/  IMAD.WIDE.U32 R12, R2, UR4, RZ ;  /* 0x00000004020c7c25 */ /* 0x004fc8000f8e00ff */
[----:B------:R-:W-:Y:S01]  /*0aa0*/  IMAD R23, R2, UR5, RZ ;  /* 0x0000000502177c24 */ /* 0x000fe2000f8e02ff */
[----:B------:R0:W-:Y:S03]  /*0ab0*/  STL.64 [R1], R12 ;  /* 0x0000000c01007387 */ /* 0x0001e60000100a00 */
[----:B------:R-:W-:Y:S01]  /*0ac0*/  IMAD.IADD R23, R13, 0x1, R23 ;  /* 0x000000010d177824 */ /* 0x000fe200078e0217 */
[----:B------:R-:W-:Y:S06]  /*0ad0*/  @P0 BRA `(.L_x_9) ;  /* 0x0000000000200947 */ /* 0x000fec0003800000 */
[----:B------:R-:W-:Y:S01]  /*0ae0*/  UISETP.GE.U32.AND UP0, UPT, UR37, 0x3, UPT ;  /* 0x000000032500788c */ /* 0x000fe2000bf06070 */
[----:B------:R-:W-:Y:S01]  /*0af0*/  IADD3 R18, P0, R18, R12, RZ ;  /* 0x0000000c12127210 */ /* 0x000fe20007f1e0ff */
[----:B------:R-:W-:Y:S01]  /*0b00*/  UIMAD.WIDE.U32 UR4, UR37, -0x55555555, URZ ;  /* 0xaaaaaaab250478a5 */ /* 0x000fe2000f8e003f */
[----:B------:R-:W-:-:S03]  /*0b10*/  UMOV UR40, URZ ;  /* 0x0000003f00287c82 */ /* 0x000fc60008000000 */
[----:B------:R-:W-:Y:S01]  /*0b20*/  USHF.R.U32.HI UR4, URZ, 0x1, UR5 ;  /* 0x000000013f047899 */ /* 0x000fe20008011605 */
[----:B------:R-:W-:-:S03]  /*0b30*/  IMAD.X R17, R23, 0x1, R17, P0 ;  /* 0x0000000117117824 */ /* 0x000fc600000e0611 */
[----:B------:R-:W-:Y:S02]  /*0b40*/  UIMAD UR36, UR4, -0x3, UR37 ;  /* 0xfffffffd042478a4 */ /* 0x000fe4000f8e0225 */
[----:B------:R-:W-:-:S12]  /*0b50*/  @UP0 ULOP3.LUT UR40, UR4, 0x1, URZ, 0xc0, !UPT ;  /* 0x0000000104280892 */ /* 0x000fd8000f8ec03f */
.L_x_9:
[----:B------:R-:W-:Y:S01]  /*0b60*/  ISETP.GE.U32.AND P0, PT, R18, UR8, PT ;  /* 0x0000000812007c0c */ /* 0x000fe2000bf06070 */
[----:B------:R-:W-:Y:S01]  /*0b70*/  IMAD.MOV.U32 R19, RZ, RZ, -0x1 ;  /* 0xffffffffff137424 */ /* 0x000fe200078e00ff */
[----:B------:R-:W-:Y:S01]  /*0b80*/  PRMT R8, RZ, 0x7610, R8 ;  /* 0x00007610ff087816 */ /* 0x000fe20000000008 */
[----:B------:R-:W-:Y:S01]  /*0b90*/  IMAD.MOV.U32 R22, RZ, RZ, -0x1 ;  /* 0xffffffffff167424 */ /* 0x000fe200078e00ff */
[----:B------:R-:W-:Y:S01]  /*0ba0*/  ISETP.GE.U32.AND.EX P0, PT, R17, UR9, PT, P0 ;  /* 0x0000000911007c0c */ /* 0x000fe2000bf06100 */
[----:B------:R-:W-:-:S12]  /*0bb0*/  IMAD.MOV.U32 R2, RZ, RZ, -0x1 ;  /* 0xffffffffff027424 */ /* 0x000fd800078e00ff */
[----:B------:R-:W-:Y:S05]  /*0bc0*/  @P0 BRA `(.L_x_10) ;  /* 0x00000004005c0947 */ /* 0x000fea0003800000 */
[----:B------:R-:W1:Y:S01]  /*0bd0*/  LDC.64 R20, c[0x0][0x628] ;  /* 0x00018a00ff147b82 */ /* 0x000e620000000a00 */
[----:B------:R-:W-:Y:S02]  /*0be0*/  IMAD.MOV.U32 R8, RZ, RZ, R18 ;  /* 0x000000ffff087224 */ /* 0x000fe400078e0012 */
[----:B------:R-:W-:-:S05]  /*0bf0*/  IMAD.MOV.U32 R9, RZ, RZ, R17 ;  /* 0x000000ffff097224 */ /* 0x000fca00078e0011 */
[----:B------:R-:W2:Y:S08]  /*0c00*/  LDC R2, c[0x0][0x630] ;  /* 0x00018c00ff027b82 */ /* 0x000eb00000000800 */
[----:B------:R-:W3:Y:S01]  /*0c10*/  LDC.64 R24, c[0x0][0x620] ;  /* 0x00018800ff187b82 */ /* 0x000ee20000000a00 */
[----:B-1----:R-:W-:-:S04]  /*0c20*/  ISETP.NE.U32.AND P0, PT, R20, RZ, PT ;  /* 0x000000ff1400720c */ /* 0x002fc80003f05070 */
[----:B------:R-:W-:-:S13]  /*0c30*/  ISETP.NE.AND.EX P0, PT, R21, RZ, PT, P0 ;  /* 0x000000ff1500720c */ /* 0x000fda0003f05300 */
[----:B--23--:R-:W-:Y:S05]  /*0c40*/  @!P0 BRA `(.L_x_11) ;  /* 0x0000000000288947 */ /* 0x00cfea0003800000 */
[----:B0-----:R-:W0:Y:S02]  /*0c50*/  LDC R13, c[0x0][0x634] ;  /* 0x00018d00ff0d7b82 */ /* 0x001e240000000800 */
[----:B0-----:R-:W-:-:S05]  /*0c60*/  IADD3 R13, P0, R18, R13, RZ ;  /* 0x0000000d120d7210 */ /* 0x001fca0007f1e0ff */
[----:B------:R-:W-:-:S04]  /*0c70*/  IMAD.X R15, RZ, RZ, R17, P0 ;  /* 0x000000ffff0f7224 */ /* 0x000fc800000e0611 */
[----:B------:R-:W-:-:S04]  /*0c80*/  IMAD.WIDE.U32 R8, R15, R20, RZ ;  /* 0x000000140f087225 */ /* 0x000fc800078e00ff */
[----:B------:R-:W-:-:S04]  /*0c90*/  IMAD.WIDE.U32 R10, P0, R13, R21, R8 ;  /* 0x000000150d0a7225 */ /* 0x000fc80007800008 */
[----:B------:R-:W-:-:S04]  /*0ca0*/  IMAD.WIDE.U32 R8, R13, R20, RZ ;  /* 0x000000140d087225 */ /* 0x000fc800078e00ff */
[----:B------:R-:W-:Y:S01]  /*0cb0*/  IMAD.X R13, RZ, RZ, RZ, P0 ;  /* 0x000000ffff0d7224 */ /* 0x000fe200000e06ff */
[----:B------:R-:W-:Y:S01]  /*0cc0*/  IADD3 RZ, P0, R9, R10, RZ ;  /* 0x0000000a09ff7210 */ /* 0x000fe20007f1e0ff */
[----:B------:R-:W-:-:S04]  /*0cd0*/  IMAD.MOV.U32 R12, RZ, RZ, R11 ;  /* 0x000000ffff0c7224 */ /* 0x000fc800078e000b */
[----:B------:R-:W-:-:S08]  /*0ce0*/  IMAD.WIDE.U32.X R8, R15, R21, R12, P0 ;  /* 0x000000150f087225 */ /* 0x000fd000000e040c */
.L_x_11:
[-CC-:B------:R-:W-:Y:S01]  /*0cf0*/  SHF.R.U64 R31, R8, R2.reuse, R9.reuse ;  /* 0x00000002081f7219 */ /* 0x180fe20000001209 */
[----:B0-----:R-:W0:Y:S01]  /*0d00*/  LDC R12, c[0x0][0x618] ;  /* 0x00018600ff0c7b82 */ /* 0x001e220000000800 */
[----:B------:R-:W-:Y:S01]  /*0d10*/  SHF.R.U32.HI R7, RZ, R2, R9 ;  /* 0x00000002ff077219 */ /* 0x000fe20000011609 */
[----:B------:R-:W-:Y:S01]  /*0d20*/  ULDC UR4, c[0x0][0x150] ;  /* 0x0000540000047ab9 */ /* 0x000fe20000000800 */
[----:B------:R-:W-:Y:S01]  /*0d30*/  IADD3 R11, P0, RZ, -R31, RZ ;  /* 0x8000001fff0b7210 */ /* 0x000fe20007f1e0ff */
[----:B------:R-:W-:Y:S01]  /*0d40*/  IMAD.MOV.U32 R19, RZ, RZ, R17 ;  /* 0x000000ffff137224 */ /* 0x000fe200078e0011 */
[----:B------:R-:W-:-:S03]  /*0d50*/  I2FP.F32.U32 R2, R6 ;  /* 0x0000000600027245 */ /* 0x000fc60000201000 */
[----:B------:R-:W1:Y:S01]  /*0d60*/  LDC.64 R26, c[0x0][0x640] ;  /* 0x00019000ff1a7b82 */ /* 0x000e620000000a00 */
[----:B------:R-:W-:Y:S02]  /*0d70*/  IMAD.X R13, RZ, RZ, ~R7, P0 ;  /* 0x000000ffff0d7224 */ /* 0x000fe400000e0e07 */
[----:B------:R-:W-:Y:S01]  /*0d80*/  FMUL R2, R2, UR4 ;  /* 0x0000000402027c20 */ /* 0x000fe20008400000 */
[----:B------:R-:W-:Y:S01]  /*0d90*/  IMAD.WIDE.U32 R8, R11, R24, R18 ;  /* 0x000000180b087225 */ /* 0x000fe200078e0012 */
[----:B------:R-:W-:-:S03]  /*0da0*/  ULDC UR4, c[0x0][0x154] ;  /* 0x0000550000047ab9 */ /* 0x000fc60000000800 */
[----:B------:R-:W-:Y:S01]  /*0db0*/  IMAD R10, R13, R24, RZ ;  /* 0x000000180d0a7224 */ /* 0x000fe200078e02ff */
[----:B------:R-:W2:Y:S01]  /*0dc0*/  LDC R7, c[0x0][0x144] ;  /* 0x00005100ff077b82 */ /* 0x000ea20000000800 */
[----:B------:R-:W3:Y:S02]  /*0dd0*/  F2I.U32.TRUNC.NTZ R2, R2 ;  /* 0x0000000200027305 */ /* 0x000ee4000020f000 */
[----:B------:R-:W-:-:S04]  /*0de0*/  IMAD R11, R11, R25, R10 ;  /* 0x000000190b0b7224 */ /* 0x000fc800078e020a */
[----:B------:R-:W-:Y:S01]  /*0df0*/  IMAD.IADD R9, R9, 0x1, R11 ;  /* 0x0000000109097824 */ /* 0x000fe200078e020b */
[----:B------:R-:W4:Y:S01]  /*0e00*/  LDC R22, c[0x0][0x608] ;  /* 0x00018200ff167b82 */ /* 0x000f220000000800 */
[----:B------:R-:W-:-:S03]  /*0e10*/  IMAD.MOV.U32 R11, RZ, RZ, -0x1 ;  /* 0xffffffffff0b7424 */ /* 0x000fc600078e00ff */
[--C-:B0-----:R-:W-:Y:S02]  /*0e20*/  SHF.R.U64 R20, R8, R12, R9.reuse ;  /* 0x0000000c08147219 */ /* 0x101fe40000001209 */
[----:B------:R-:W-:Y:S02]  /*0e30*/  I2FP.F32.U32 R8, R14 ;  /* 0x0000000e00087245 */ /* 0x000fe40000201000 */
[----:B------:R-:W0:Y:S01]  /*0e40*/  LDC R24, c[0x0][0x658] ;  /* 0x00019600ff187b82 */ /* 0x000e220000000800 */
[----:B-1----:R-:W-:Y:S01]  /*0e50*/  ISETP.NE.U32.AND P0, PT, R26, RZ, PT ;  /* 0x000000ff1a00720c */ /* 0x002fe20003f05070 */
[----:B---3--:R-:W-:Y:S02]  /*0e60*/  IMAD.MOV R10, RZ, RZ, -R2 ;  /* 0x000000ffff0a7224 */ /* 0x008fe400078e0a02 */
[----:B------:R-:W-:Y:S01]  /*0e70*/  FMUL R8, R8, UR4 ;  /* 0x0000000408087c20 */ /* 0x000fe20008400000 */
[----:B------:R-:W-:Y:S02]  /*0e80*/  SHF.R.U32.HI R9, RZ, R12, R9 ;  /* 0x0000000cff097219 */ /* 0x000fe40000011609 */
[----:B------:R-:W-:Y:S01]  /*0e90*/  ISETP.NE.AND.EX P0, PT, R27, RZ, PT, P0 ;  /* 0x000000ff1b00720c */ /* 0x000fe20003f05300 */
[----:B------:R1:W3:Y:S01]  /*0ea0*/  F2I.U32.TRUNC.NTZ R15, R8 ;  /* 0x00000008000f7305 */ /* 0x0002e2000020f000 */
[----:B------:R-:W1:Y:S01]  /*0eb0*/  LDC R19, c[0x0][0x148] ;  /* 0x00005200ff137b82 */ /* 0x000e620000000800 */
[----:B--2---:R-:W-:-:S07]  /*0ec0*/  IMAD R2, R7, R10, R6 ;  /* 0x0000000a07027224 */ /* 0x004fce00078e0206 */
[----:B------:R-:W2:Y:S01]  /*0ed0*/  LDC R25, c[0x0][0x600] ;  /* 0x00018000ff197b82 */ /* 0x000ea20000000800 */
[-CC-:B----4-:R-:W-:Y:S02]  /*0ee0*/  SHF.R.U64 R32, R20, R22.reuse, R9.reuse ;  /* 0x0000001614207219 */ /* 0x190fe40000001209 */
[----:B------:R-:W-:Y:S01]  /*0ef0*/  SHF.R.U32.HI R7, RZ, R22, R9 ;  /* 0x00000016ff077219 */ /* 0x000fe20000011609 */
[----:B------:R-:W-:-:S04]  /*0f00*/  IMAD.MOV.U32 R9, RZ, RZ, 0x1 ;  /* 0x00000001ff097424 */ /* 0x000fc800078e00ff */
[----:B------:R-:W4:Y:S01]  /*0f10*/  LDC R28, c[0x0][0x648] ;  /* 0x00019200ff1c7b82 */ /* 0x000f220000000800 */
[-C--:B0-----:R-:W-:Y:S02]  /*0f20*/  SHF.L.U32 R6, R11, R24.reuse, RZ ;  /* 0x000000180b067219 */ /* 0x081fe400000006ff */
[--C-:B------:R-:W-:Y:S02]  /*0f30*/  SHF.R.U64 R22, R32, R24, R7.reuse ;  /* 0x0000001820167219 */ /* 0x100fe40000001207 */
[----:B------:R-:W-:Y:S02]  /*0f40*/  LOP3.LUT R13, RZ, R6, RZ, 0x33, !PT ;  /* 0x00000006ff0d7212 */ /* 0x000fe400078e33ff */
[-C--:B------:R-:W-:Y:S01]  /*0f50*/  SHF.R.U32.HI R7, RZ, R24.reuse, R7 ;  /* 0x00000018ff077219 */ /* 0x080fe20000011607 */
[----:B------:R-:W0:Y:S01]  /*0f60*/  LDC R29, c[0x0][0x638] ;  /* 0x00018e00ff1d7b82 */ /* 0x000e220000000800 */
[----:B------:R-:W-:Y:S01]  /*0f70*/  SHF.L.U32 R12, R9, R24, RZ ;  /* 0x00000018090c7219 */ /* 0x000fe200000006ff */
[----:B------:R-:W-:-:S06]  /*0f80*/  IMAD.MOV.U32 R6, RZ, RZ, R22 ;  /* 0x000000ffff067224 */ /* 0x000fcc00078e0016 */
[----:B------:R-:W0:Y:S01]  /*0f90*/  LDC R30, c[0x0][0x610] ;  /* 0x00018400ff1e7b82 */ /* 0x000e220000000800 */
[----:B-1-3--:R-:W-:Y:S05]  /*0fa0*/  @!P0 BRA `(.L_x_12) ;  /* 0x0000000000288947 */ /* 0x00afea0003800000 */
[----:B------:R-:W1:Y:S02]  /*0fb0*/  LDC R11, c[0x0][0x64c] ;  /* 0x00019300ff0b7b82 */ /* 0x000e640000000800 */
[----:B-1----:R-:W-:-:S05]  /*0fc0*/  IADD3 R11, P0, R22, R11, RZ ;  /* 0x0000000b160b7210 */ /* 0x002fca0007f1e0ff */
        /* <DEDUP_REMOVED lines=8> */
.L_x_12:
[----:B----4-:R-:W-:Y:S01]  /*1050*/  SHF.R.U64 R6, R6, R28, R7 ;  /* 0x0000001c06067219 */ /* 0x010fe20000001207 */
[----:B--2---:R-:W-:Y:S01]  /*1060*/  VIADD R7, R25, 0xffffffff ;  /* 0xffffffff19077836 */ /* 0x004fe20000000000 */
[----:B------:R-:W-:Y:S01]  /*1070*/  LOP3.LUT R13, R32, R13, RZ, 0xc0, !PT ;  /* 0x0000000d200d7212 */ /* 0x000fe200078ec0ff */
[----:B------:R-:W-:Y:S02]  /*1080*/  IMAD.MOV R15, RZ, RZ, -R15 ;  /* 0x000000ffff0f7224 */ /* 0x000fe400078e0a0f */
[----:B------:R-:W-:Y:S01]  /*1090*/  IMAD.MOV R8, RZ, RZ, -R6 ;  /* 0x000000ffff087224 */ /* 0x000fe200078e0a06 */
[----:B------:R-:W-:Y:S01]  /*10a0*/  LOP3.LUT R7, R20, R7, RZ, 0xc0, !PT ;  /* 0x0000000714077212 */ /* 0x000fe200078ec0ff */
[----:B------:R-:W-:Y:S02]  /*10b0*/  IMAD R13, R12, R6, R13 ;  /* 0x000000060c0d7224 */ /* 0x000fe400078e020d */
[----:B------:R-:W-:Y:S02]  /*10c0*/  @P1 IMAD R2, R19, R15, R14 ;  /* 0x0000000f13021224 */ /* 0x000fe400078e020e */
[----:B0-----:R-:W-:-:S02]  /*10d0*/  IMAD R6, R8, R29, R22 ;  /* 0x0000001d08067224 */ /* 0x001fc400078e0216 */
[----:B------:R-:W-:Y:S02]  /*10e0*/  IMAD R2, R13, R30, R2 ;  /* 0x0000001e0d027224 */ /* 0x000fe400078e0202 */
[----:B------:R-:W-:Y:S02]  /*10f0*/  IMAD R19, R6, R25, R7 ;  /* 0x0000001906137224 */ /* 0x000fe400078e0207 */
[----:B------:R-:W-:-:S03]  /*1100*/  IMAD.MOV.U32 R8, RZ, RZ, 0x1 ;  /* 0x00000001ff087424 */ /* 0x000fc600078e00ff */
[----:B------:R-:W-:Y:S02]  /*1110*/  SEL R22, R19, R2, !P1 ;  /* 0x0000000213167207 */ /* 0x000fe40004800000 */
[----:B------:R-:W-:Y:S01]  /*1120*/  SEL R19, R2, R19, !P1 ;  /* 0x0000001302137207 */ /* 0x000fe20004800000 */
[----:B------:R-:W-:-:S07]  /*1130*/  IMAD.MOV.U32 R2, RZ, RZ, R31 ;  /* 0x000000ffff027224 */ /* 0x000fce00078e001f */
.L_x_10:
[----:B------:R-:W-:Y:S05]  /*1140*/  @!P2 BRA `(.L_x_13) ;  /* 0x000000840074a947 */ /* 0x000fea0003800000 */
[----:B------:R-:W-:-:S13]  /*1150*/  ISETP.GT.U32.AND P0, PT, R33, 0x1, PT ;  /* 0x000000012100780c */ /* 0x000fda0003f04070 */
[----:B------:R-:W-:Y:S05]  /*1160*/  @P0 EXIT ;  /* 0x000000000000094d */ /* 0x000fea0003800000 */
.L_x_14:
[----:B------:R-:W-:-:S08]  /*1170*/  NOP ;  /* 0x0000000000007918 */ /* 0x000fd00000000000 */
[----:B------:R-:W1:Y:S02]  /*1180*/  USETMAXREG.TRY_ALLOC.CTAPOOL UP0, 0xe8 ;  /* 0x000000e8000079c8 */ /* 0x000e640008000600 */
[----:B-1----:R-:W-:-:S13]  /*1190*/  PLOP3.LUT P0, PT, PT, PT, UP0, 0x80, 0x0 ;  /* 0x000000000000781c */ /* 0x002fda0003f0f008 */
[----:B------:R-:W-:Y:S05]  /*11a0*/  @!P0 BRA `(.L_x_14) ;  /* 0xfffffffc00f08947 */ /* 0x000fea000383ffff */
[----:B------:R-:W-:-:S13]  /*11b0*/  LOP3.LUT P0, RZ, R8, 0xff, RZ, 0xc0, !PT ;  /* 0x000000ff08ff7812 */ /* 0x000fda000780c0ff */
[----:B------:R-:W-:Y:S05]  /*11c0*/  @!P0 EXIT ;  /* 0x000000000000894d */ /* 0x000fea0003800000 */
[----:B------:R-:W1:Y:S01]  /*11d0*/  S2UR UR4, SR_CgaCtaId ;  /* 0x00000000000479c3 */ /* 0x000e620000008800 */
[----:B------:R-:W-:Y:S01]  /*11e0*/  VIADD R6, R5, 0xffffffff ;  /* 0xffffffff05067836 */ /* 0x000fe20000000000 */
[----:B------:R-:W-:Y:S01]  /*11f0*/  SHF.R.S32.HI R0, RZ, 0x1f, R3 ;  /* 0x0000001fff007819 */ /* 0x000fe20000011403 */
[----:B------:R-:W-:Y:S01]  /*1200*/  UMOV UR42, 0x400 ;  /* 0x00000400002a7882 */ /* 0x000fe20000000000 */
[----:B------:R-:W-:Y:S01]  /*1210*/  UISETP.LT.AND UP0, UPT, UR37, 0x1, UPT ;  /* 0x000000012500788c */ /* 0x000fe2000bf01270 */
[----:B------:R-:W-:Y:S01]  /*1220*/  LOP3.LUT R170, R16, 0x1, RZ, 0xfc, !PT ;  /* 0x0000000110aa7812 */ /* 0x000fe200078efcff */
[----:B------:R-:W-:Y:S01]  /*1230*/  USHF.L.U32 UR41, UR37, 0x1, URZ ;  /* 0x0000000125297899 */ /* 0x000fe2000800063f */
[----:B------:R-:W-:Y:S01]  /*1240*/  R2UR UR43, R6 ;  /* 0x00000000062b72ca */ /* 0x000fe200000e0000 */
[----:B------:R-:W-:Y:S01]  /*1250*/  USEL UR45, UR37, 0x1, UP0 ;  /* 0x00000001252d7887 */ /* 0x000fe20008000000 */
[CC--:B------:R-:W-:Y:S02]  /*1260*/  LEA.HI R4, R0.reuse, R3.reuse, RZ, 0x2 ;  /* 0x0000000300047211 */ /* 0x0c0fe400078f10ff */
[----:B------:R-:W-:Y:S01]  /*1270*/  LEA.HI R0, R0, R3, RZ, 0x5 ;  /* 0x0000000300007211 */ /* 0x000fe200078f28ff */
[----:B------:R-:W-:Y:S01]  /*1280*/  UIADD3 UR45, -UR45, UR37, URZ ;  /* 0x000000252d2d7290 */ /* 0x000fe2000fffe13f */
[----:B------:R-:W-:-:S02]  /*1290*/  SHF.R.S32.HI R154, RZ, 0x2, R4 ;  /* 0x00000002ff9a7819 */ /* 0x000fc40000011404 */
[----:B------:R-:W-:Y:S02]  /*12a0*/  SHF.R.S32.HI R5, RZ, 0x1f, R4 ;  /* 0x0000001fff057819 */ /* 0x000fe40000011404 */
[----:B------:R-:W-:Y:S02]  /*12b0*/  LOP3.LUT R156, R4, 0xfffffffc, RZ, 0xc0, !PT ;  /* 0xfffffffc049c7812 */ /* 0x000fe400078ec0ff */
[----:B------:R-:W-:Y:S01]  /*12c0*/  LEA.HI R5, R5, R154, RZ, 0x3 ;  /* 0x0000009a05057211 */ /* 0x000fe200078f18ff */
[----:B------:R-:W-:Y:S01]  /*12d0*/  USHF.L.U32 UR43, UR43, 0x3, URZ ;  /* 0x000000032b2b7899 */ /* 0x000fe2000800063f */
[----:B------:R-:W-:Y:S01]  /*12e0*/  ISETP.NE.AND P0, PT, R6, RZ, PT ;  /* 0x000000ff0600720c */ /* 0x000fe20003f05270 */
[----:B------:R-:W-:Y:S01]  /*12f0*/  IMAD.IADD R156, R3, 0x1, -R156 ;  /* 0x00000001039c7824 */ /* 0x000fe200078e0a9c */
[----:B------:R-:W-:Y:S01]  /*1300*/  LOP3.LUT R5, R5, 0xfffffff8, RZ, 0xc0, !PT ;  /* 0xfffffff805057812 */ /* 0x000fe200078ec0ff */
[----:B-1----:R-:W-:Y:S01]  /*1310*/  ULEA UR42, UR4, UR42, 0x18 ;  /* 0x0000002a042a7291 */ /* 0x002fe2000f8ec03f */
[----:B------:R-:W-:Y:S01]  /*1320*/  SEL R171, RZ, 0x1, P0 ;  /* 0x00000001ffab7807 */ /* 0x000fe20000000000 */
[----:B------:R-:W-:Y:S01]  /*1330*/  IMAD.U32 R158, RZ, RZ, UR43 ;  /* 0x0000002bff9e7e24 */ /* 0x000fe2000f8e00ff */
[----:B------:R-:W-:Y:S01]  /*1340*/  ULDC UR4, c[0x0][0x284] ;  /* 0x0000a10000047ab9 */ /* 0x000fe20000000800 */
[----:B------:R-:W-:Y:S01]  /*1350*/  IMAD.IADD R154, R154, 0x1, -R5 ;  /* 0x000000019a9a7824 */ /* 0x000fe200078e0a05 */
[----:B------:R-:W-:Y:S01]  /*1360*/  UIADD3 UR44, UR42, 0x40, URZ ;  /* 0x000000402a2c7890 */ /* 0x000fe2000fffe03f */
[----:B------:R-:W-:-:S02]  /*1370*/  SHF.R.S32.HI R5, RZ, 0x5, R0 ;  /* 0x00000005ff057819 */ /* 0x000fc40000011400 */
[C---:B------:R-:W-:Y:S02]  /*1380*/  LOP3.LUT R160, R158.reuse, 0x8, RZ, 0xc0, !PT ;  /* 0x000000089ea07812 */ /* 0x040fe400078ec0ff */
[--C-:B------:R-:W-:Y:S01]  /*1390*/  SHF.R.S32.HI R155, RZ, 0x1f, R154.reuse ;  /* 0x0000001fff9b7819 */ /* 0x100fe2000001149a */
[C-C-:B------:R-:W-:Y:S01]  /*13a0*/  IMAD R161, R5.reuse, -0x10, -R154.reuse ;  /* 0xfffffff005a17824 */ /* 0x140fe200078e0a9a */
[----:B------:R-:W-:Y:S01]  /*13b0*/  LOP3.LUT R158, R158, 0x8, RZ, 0xc, !PT ;  /* 0x000000089e9e7812 */ /* 0x000fe200078e0cff */
[----:B------:R-:W-:Y:S01]  /*13c0*/  IMAD.U32 R157, RZ, RZ, UR44 ;  /* 0x0000002cff9d7e24 */ /* 0x000fe2000f8e00ff */
[----:B------:R-:W-:Y:S01]  /*13d0*/  LOP3.LUT R160, R160, 0x18, RZ, 0x3c, !PT ;  /* 0x00000018a0a07812 */ /* 0x000fe200078e3cff */
[----:B------:R-:W-:-:S04]  /*13e0*/  IMAD.WIDE R154, R5, 0x10, R154 ;  /* 0x00000010059a7825 */ /* 0x000fc800078e029a */
[----:B------:R-:W-:Y:S02]  /*13f0*/  VIADD R159, R157, UR43 ;  /* 0x0000002b9d9f7c36 */ /* 0x000fe40008000000 */
[----:B------:R-:W-:-:S07]  /*1400*/  VIADD R161, R161, UR4 ;  /* 0x00000004a1a17c36 */ /* 0x000fce0008000000 */
.L_x_290:
[----:B------:R-:W-:Y:S01]  /*1410*/  SHF.L.U32 R0, R171, 0x1f, RZ ;  /* 0x0000001fab007819 */ /* 0x000fe200000006ff */
[----:B------:R-:W-:Y:S02]  /*1420*/  ULDC UR4, c[0x0][0x28c] ;  /* 0x0000a30000047ab9 */ /* 0x000fe40000000800 */
[----:B------:R-:W-:Y:S01]  /*1430*/  ISETP.LT.AND P1, PT, RZ, UR4, PT ;  /* 0x00000004ff007c0c */ /* 0x000fe2000bf21270 */
[----:B------:R-:W1:Y:S02]  /*1440*/  SYNCS.PHASECHK.TRANS64.TRYWAIT P0, [R157+UR43], R0 ;  /* 0x000000009d0075a7 */ /* 0x000e64000800016b */
[----:B-1-34-:R-:W-:Y:S10]  /*1450*/  @!P0 BRA `(.L_x_15) ;  /* 0x00000094000c8947 */ /* 0x01aff40003800000 */
.L_x_311:
[----:B------:R-:W-:Y:S05]  /*1460*/  @P1 BRA `(.L_x_16) ;  /* 0x0000000000401947 */ /* 0x000fea0003800000 */
[----:B-1----:R-:W-:Y:S01]  /*1470*/  MOV R0, 0x0 ;  /* 0x0000000000007802 */ /* 0x002fe20000000f00 */
[----:B------:R-:W-:Y:S01]  /*1480*/  ULDC.64 UR4, c[0x4][0x68] ;  /* 0x01001a0000047ab9 */ /* 0x000fe20000000a00 */
[----:B------:R-:W-:Y:S01]  /*1490*/  ULDC.64 UR6, c[0x4][0x8] ;  /* 0x0100020000067ab9 */ /* 0x000fe20000000a00 */
[----:B------:R-:W-:Y:S01]  /*14a0*/  IMAD.U32 R4, RZ, RZ, UR4 ;  /* 0x00000004ff047e24 */ /* 0x000fe2000f8e00ff */
[----:B------:R1:W2:Y:S01]  /*14b0*/  LDC.64 R14, c[0x4][R0] ;  /* 0x01000000000e7b82 */ /* 0x0002a20000000a00 */
[----:B------:R-:W-:Y:S01]  /*14c0*/  IMAD.U32 R5, RZ, RZ, UR5 ;  /* 0x00000005ff057e24 */ /* 0x000fe2000f8e00ff */
[----:B------:R-:W-:Y:S01]  /*14d0*/  ULDC.64 UR4, c[0x4][0x70] ;  /* 0x01001c0000047ab9 */ /* 0x000fe20000000a00 */
[----:B------:R-:W-:Y:S02]  /*14e0*/  IMAD.U32 R10, RZ, RZ, UR6 ;  /* 0x00000006ff0a7e24 */ /* 0x000fe4000f8e00ff */
[----:B------:R-:W-:Y:S02]  /*14f0*/  IMAD.U32 R6, RZ, RZ, UR4 ;  /* 0x00000004ff067e24 */ /* 0x000fe4000f8e00ff */
[----:B------:R-:W-:-:S02]  /*1500*/  IMAD.U32 R7, RZ, RZ, UR5 ;  /* 0x00000005ff077e24 */ /* 0x000fc4000f8e00ff */
[----:B------:R-:W-:Y:S02]  /*1510*/  IMAD.U32 R11, RZ, RZ, UR7 ;  /* 0x00000007ff0b7e24 */ /* 0x000fe4000f8e00ff */
[----:B------:R-:W-:Y:S02]  /*1520*/  IMAD.MOV.U32 R8, RZ, RZ, 0x1e1 ;  /* 0x000001e1ff087424 */ /* 0x000fe400078e00ff */
[----:B0-----:R-:W-:Y:S02]  /*1530*/  IMAD.MOV.U32 R12, RZ, RZ, 0x1 ;  /* 0x00000001ff0c7424 */ /* 0x001fe400078e00ff */
[----:B-1----:R-:W-:-:S07]  /*1540*/  IMAD.MOV.U32 R13, RZ, RZ, RZ ;  /* 0x000000ffff0d7224 */ /* 0x002fce00078e00ff */
[----:B------:R-:W-:-:S07]  /*1550*/  LEPC R20, `(.L_x_16) ;  /* 0x000000001014794e */ /* 0x000fce0000000000 */
[----:B--2--5:R-:W-:Y:S05]  /*1560*/  CALL.ABS.NOINC R14 ;  /* 0x000000000e007343 */ /* 0x024fea0003c00000 */
.L_x_16:
[----:B------:R-:W-:-:S13]  /*1570*/  ISETP.NE.AND P0, PT, R170, 0x3, PT ;  /* 0x00000003aa00780c */ /* 0x000fda0003f05270 */
[----:B------:R-:W-:Y:S05]  /*1580*/  @!P0 BRA `(.L_x_17) ;  /* 0x0000000000048947 */ /* 0x000fea0003800000 */
[----:B------:R-:W-:Y:S01]  /*1590*/  BPT.TRAP 0x1 ;  /* 0x000000040000795c */ /* 0x000fe20000300000 */
.L_x_17:
[----:B------:R-:W-:Y:S02]  /*15a0*/  IMAD.U32 R3, RZ, RZ, UR36 ;  /* 0x00000024ff037e24 */ /* 0x000fe4000f8e00ff */
[----:B-1----:R-:W-:-:S03]  /*15b0*/  IMAD.U32 R0, RZ, RZ, UR40 ;  /* 0x00000028ff007e24 */ /* 0x002fc6000f8e00ff */
[----:B------:R-:W-:Y:S02]  /*15c0*/  LEA R3, R3, UR42, 0x3 ;  /* 0x0000002a03037c11 */ /* 0x000fe4000f8e18ff */
[----:B------:R-:W-:-:S04]  /*15d0*/  SHF.L.U32 R0, R0, 0x1f, RZ ;  /* 0x0000001f00007819 */ /* 0x000fc800000006ff */
[----:B------:R1:W2:Y:S01]  /*15e0*/  SYNCS.PHASECHK.TRANS64.TRYWAIT P1, [R3+URZ], R0 ;  /* 0x00000000030075a7 */ /* 0x0002a2000802017f */
[----:B------:R-:W-:Y:S05]  /*15f0*/  @!P0 BRA `(.L_x_18) ;  /* 0x0000000000048947 */ /* 0x000fea0003800000 */
[----:B------:R-:W-:Y:S01]  /*1600*/  BPT.TRAP 0x1 ;  /* 0x000000040000795c */ /* 0x000fe20000300000 */
.L_x_18:
[----:B------:R-:W-:-:S05]  /*1610*/  IMAD.U32 R4, RZ, RZ, UR45 ;  /* 0x0000002dff047e24 */ /* 0x000fca000f8e00ff */
[----:B------:R-:W-:Y:S01]  /*1620*/  ISETP.GE.AND P2, PT, R4, 0x1, PT ;  /* 0x000000010400780c */ /* 0x000fe20003f46270 */
[----:B--2---:R-:W-:-:S12]  /*1630*/  @P1 BRA `(.L_x_19) ;  /* 0x0000000000081947 */ /* 0x004fd80003800000 */
[----:B------:R-:W2:Y:S02]  /*1640*/  SYNCS.PHASECHK.TRANS64.TRYWAIT P1, [R3+URZ], R0 ;  /* 0x00000000030075a7 */ /* 0x000ea4000802017f */
[----:B--2---:R-:W-:Y:S05]  /*1650*/  @!P1 BRA `(.L_x_20) ;  /* 0x0000009000a09947 */ /* 0x004fea0003800000 */
.L_x_19:
[----:B------:R-:W-:Y:S05]  /*1660*/  WARPSYNC.ALL ;  /* 0x0000000000007948 */ /* 0x000fea0003800000 */
[----:B------:R-:W-:Y:S01]  /*1670*/  UIADD3 UR4, UR42, 0x100, URZ ;  /* 0x000001002a047890 */ /* 0x000fe2000fffe03f */
[----:B------:R-:W-:Y:S01]  /*1680*/  WARPGROUP.ARRIVE ;  /* 0x00000000000079c5 */ /* 0x000fe20000000000 */
[----:B------:R-:W-:Y:S02]  /*1690*/  UIADD3 UR5, UR42, 0x18100, URZ ;  /* 0x000181002a057890 */ /* 0x000fe4000fffe03f */
[----:B------:R-:W-:Y:S02]  /*16a0*/  USHF.R.U32.HI UR4, URZ, 0x4, UR4 ;  /* 0x000000043f047899 */ /* 0x000fe40008011604 */
[----:B------:R-:W-:-:S02]  /*16b0*/  USHF.R.U32.HI UR5, URZ, 0x4, UR5 ;  /* 0x000000043f057899 */ /* 0x000fc40008011605 */
[----:B------:R-:W-:Y:S02]  /*16c0*/  ULOP3.LUT UR4, UR4, 0x3fff, URZ, 0xc0, !UPT ;  /* 0x00003fff04047892 */ /* 0x000fe4000f8ec03f */
[----:B------:R-:W-:Y:S02]  /*16d0*/  ULOP3.LUT UR5, UR5, 0x3fff, URZ, 0xc0, !UPT ;  /* 0x00003fff05057892 */ /* 0x000fe4000f8ec03f */
[----:B------:R-:W-:Y:S02]  /*16e0*/  ULOP3.LUT UR4, UR4, 0x10000, URZ, 0xfc, !UPT ;  /* 0x0001000004047892 */ /* 0x000fe4000f8efc3f */
[----:B------:R-:W-:Y:S02]  /*16f0*/  ULOP3.LUT UR5, UR5, 0x10000, URZ, 0xfc, !UPT ;  /* 0x0001000005057892 */ /* 0x000fe4000f8efc3f */
[----:B------:R-:W-:Y:S02]  /*1700*/  ULEA UR8, UR36, UR4, 0xb ;  /* 0x0000000424087291 */ /* 0x000fe4000f8e583f */
[----:B------:R-:W-:Y:S01]  /*1710*/  ULEA UR6, UR36, UR5, 0xd ;  /* 0x0000000524067291 */ /* 0x000fe2000f8e683f */
[----:B------:R-:W-:Y:S01]  /*1720*/  UMOV UR9, 0x40000040 ;  /* 0x4000004000097882 */ /* 0x000fe20000000000 */
[----:B------:R-:W-:Y:S01]  /*1730*/  UMOV UR11, 0x40000040 ;  /* 0x40000040000b7882 */ /* 0x000fe20000000000 */
[----:B------:R-:W-:-:S02]  /*1740*/  UIADD3 UR12, UR8, 0x2, URZ ;  /* 0x00000002080c7890 */ /* 0x000fc4000fffe03f */
[----:B------:R-:W-:Y:S02]  /*1750*/  UIADD3 UR14, UR6, 0x2, URZ ;  /* 0x00000002060e7890 */ /* 0x000fe4000fffe03f */
[----:B------:R-:W-:Y:S01]  /*1760*/  UMOV UR10, UR6 ;  /* 0x00000006000a7c82 */ /* 0x000fe20008000000 */
[----:B------:R-:W-:Y:S01]  /*1770*/  UMOV UR13, 0x40000040 ;  /* 0x40000040000d7882 */ /* 0x000fe20000000000 */
[----:B------:R-:W-:Y:S01]  /*1780*/  HGMMA.64x256x8.F32.TF32 R24, gdesc[UR8], RZ, !UPT, gsb0 ;  /* 0x07e00000081879f0 */ /* 0x000fe2000c0028ff */
[----:B------:R-:W-:Y:S01]  /*1790*/  UMOV UR15, 0x40000040 ;  /* 0x40000040000f7882 */ /* 0x000fe20000000000 */
[----:B------:R-:W-:Y:S01]  /*17a0*/  UIADD3 UR10, UR6, 0x1806, URZ ;  /* 0x00001806060a7890 */ /* 0x000fe2000fffe03f */
[----:B------:R-:W-:Y:S01]  /*17b0*/  UMOV UR9, 0x40000040 ;  /* 0x4000004000097882 */ /* 0x000fe20000000000 */
[----:B------:R-:W-:Y:S01]  /*17c0*/  UMOV UR11, 0x40000040 ;  /* 0x40000040000b7882 */ /* 0x000fe20000000000 */
[----:B------:R-:W-:Y:S02]  /*17d0*/  WARPGROUP.DEPBAR.LE gsb0, 0x0 ;  /* 0x00008000000079c5 */ /* 0x000fe40000010000 */
[----:B------:R-:W-:-:S15]  /*17e0*/  WARPGROUP.ARRIVE ;  /* 0x00000000000079c5 */ /* 0x000fde0000000000 */
[----:B------:R-:W-:-:S06]  /*17f0*/  NOP ;  /* 0x0000000000007918 */ /* 0x000fcc0000000000 */
[----:B------:R-:W-:Y:S01]  /*1800*/  HGMMA.64x256x8.F32.TF32 R24, gdesc[UR12], R24, gsb0 ;  /* 0x07e000000c1879f0 */ /* 0x000fe20008002818 */
[----:B------:R-:W-:Y:S02]  /*1810*/  UIADD3 UR12, UR8, 0x4, URZ ;  /* 0x00000004080c7890 */ /* 0x000fe4000fffe03f */
[----:B------:R-:W-:Y:S01]  /*1820*/  UIADD3 UR14, UR6, 0x4, URZ ;  /* 0x00000004060e7890 */ /* 0x000fe2000fffe03f */
[----:B------:R-:W-:Y:S01]  /*1830*/  UMOV UR13, 0x40000040 ;  /* 0x40000040000d7882 */ /* 0x000fe20000000000 */
[----:B------:R-:W-:Y:S01]  /*1840*/  UMOV UR15, 0x40000040 ;  /* 0x40000040000f7882 */ /* 0x000fe20000000000 */
[----:B------:R-:W-:Y:S02]  /*1850*/  WARPGROUP.DEPBAR.LE gsb0, 0x0 ;  /* 0x00008000000079c5 */ /* 0x000fe40000010000 */
[----:B------:R-:W-:-:S15]  /*1860*/  WARPGROUP.ARRIVE ;  /* 0x00000000000079c5 */ /* 0x000fde0000000000 */
[----:B------:R-:W-:-:S05]  /*1870*/  NOP ;  /* 0x0000000000007918 */ /* 0x000fca0000000000 */
        /* <DEDUP_REMOVED lines=93> */
[----:B------:R-:W-:Y:S01]  /*1e50*/  UIADD3 UR8, UR8, 0x606, URZ ;  /* 0x0000060608087890 */ /* 0x000fe2000fffe03f */
[----:B------:R-:W-:Y:S02]  /*1e60*/  WARPGROUP.DEPBAR.LE gsb0, 0x0 ;  /* 0x00008000000079c5 */ /* 0x000fe40000010000 */
[----:B------:R-:W-:-:S15]  /*1e70*/  WARPGROUP.ARRIVE ;  /* 0x00000000000079c5 */ /* 0x000fde0000000000 */
[----:B------:R-:W-:-:S04]  /*1e80*/  NOP ;  /* 0x0000000000007918 */ /* 0x000fc80000000000 */
[----:B------:R-:W-:Y:S03]  /*1e90*/  HGMMA.64x256x8.F32.TF32 R24, gdesc[UR12], R24, gsb0 ;  /* 0x07e000000c1879f0 */ /* 0x000fe60008002818 */
[----:B------:R-:W-:Y:S02]  /*1ea0*/  WARPGROUP.DEPBAR.LE gsb0, 0x0 ;  /* 0x00008000000079c5 */ /* 0x000fe40000010000 */
[----:B------:R-:W-:-:S15]  /*1eb0*/  WARPGROUP.ARRIVE ;  /* 0x00000000000079c5 */ /* 0x000fde0000000000 */
[----:B------:R-:W-:-:S08]  /*1ec0*/  NOP ;  /* 0x0000000000007918 */ /* 0x000fd00000000000 */
[----:B------:R-:W-:Y:S03]  /*1ed0*/  HGMMA.64x256x8.F32.TF32 R24, gdesc[UR8], R24, gsb0 ;  /* 0x07e00000081879f0 */ /* 0x000fe60008002818 */
[----:B------:R-:W-:Y:S02]  /*1ee0*/  WARPGROUP.DEPBAR.LE gsb0, 0x0 ;  /* 0x00008000000079c5 */ /* 0x000fe40000010000 */
[----:B------:R-:W-:Y:S05]  /*1ef0*/  @!P2 BRA `(.L_x_21) ;  /* 0x00000008009ca947 */ /* 0x000fea0003800000 */
[----:B------:R-:W-:Y:S01]  /*1f00*/  UIADD3 UR9, UR36, 0x1, URZ ;  /* 0x0000000124097890 */ /* 0x000fe2000fffe03f */
[----:B-12---:R-:W-:Y:S01]  /*1f10*/  IMAD.U32 R0, RZ, RZ, UR45 ;  /* 0x0000002dff007e24 */ /* 0x006fe2000f8e00ff */
[----:B------:R-:W-:Y:S02]  /*1f20*/  UMOV UR7, UR36 ;  /* 0x0000002400077c82 */ /* 0x000fe40008000000 */
[----:B------:R-:W-:-:S04]  /*1f30*/  UISETP.NE.AND UP0, UPT, UR9, 0x3, UPT ;  /* 0x000000030900788c */ /* 0x000fc8000bf05270 */
[----:B------:R-:W-:Y:S02]  /*1f40*/  USEL UR6, URZ, 0x1, UP0 ;  /* 0x000000013f067887 */ /* 0x000fe40008000000 */
[----:B------:R-:W-:Y:S02]  /*1f50*/  USEL UR9, UR9, URZ, UP0 ;  /* 0x0000003f09097287 */ /* 0x000fe40008000000 */
[----:B------:R-:W-:-:S06]  /*1f60*/  ULOP3.LUT UR6, UR40, UR6, URZ, 0x3c, !UPT ;  /* 0x0000000628067292 */ /* 0x000fcc000f8e3c3f */
[----:B------:R-:W-:-:S07]  /*1f70*/  IMAD.U32 R5, RZ, RZ, UR6 ;  /* 0x00000006ff057e24 */ /* 0x000fce000f8e00ff */
.L_x_28:
[----:B-12---:R-:W-:Y:S05]  /*1f80*/  @!P0 BRA `(.L_x_22) ;  /* 0x0000000000048947 */ /* 0x006fea0003800000 */
[----:B------:R-:W-:Y:S01]  /*1f90*/  BPT.TRAP 0x1 ;  /* 0x000000040000795c */ /* 0x000fe20000300000 */
.L_x_22:
[----:B------:R-:W-:Y:S01]  /*1fa0*/  ULEA UR6, UR9, UR42, 0x3 ;  /* 0x0000002a09067291 */ /* 0x000fe2000f8e183f */
[----:B------:R-:W-:-:S08]  /*1fb0*/  SHF.L.U32 R3, R5, 0x1f, RZ ;  /* 0x0000001f05037819 */ /* 0x000fd000000006ff */
[----:B------:R1:W2:Y:S01]  /*1fc0*/  SYNCS.PHASECHK.TRANS64.TRYWAIT P1, [UR6], R3 ;  /* 0x00000003ff0075a7 */ /* 0x0002a20008020146 */
[----:B------:R-:W-:Y:S05]  /*1fd0*/  @!P0 BRA `(.L_x_23) ;  /* 0x0000000000048947 */ /* 0x000fea0003800000 */
[----:B------:R-:W-:Y:S01]  /*1fe0*/  BPT.TRAP 0x1 ;  /* 0x000000040000795c */ /* 0x000fe20000300000 */
.L_x_23:
[----:B--2---:R-:W-:Y:S05]  /*1ff0*/  @P1 BRA `(.L_x_24) ;  /* 0x0000000000081947 */ /* 0x004fea0003800000 */
[----:B------:R-:W2:Y:S02]  /*2000*/  SYNCS.PHASECHK.TRANS64.TRYWAIT P1, [UR6], R3 ;  /* 0x00000003ff0075a7 */ /* 0x000ea40008020146 */
[----:B--2---:R-:W-:Y:S05]  /*2010*/  @!P1 BRA `(.L_x_25) ;  /* 0x0000008800449947 */ /* 0x004fea0003800000 */
.L_x_24:
[----:B------:R-:W-:Y:S01]  /*2020*/  ULEA UR8, UR9, UR5, 0xd ;  /* 0x0000000509087291 */ /* 0x000fe2000f8e683f */
[----:B------:R-:W-:Y:S01]  /*2030*/  WARPGROUP.ARRIVE ;  /* 0x00000000000079c5 */ /* 0x000fe20000000000 */
[----:B------:R-:W-:Y:S01]  /*2040*/  ULEA UR6, UR9, UR4, 0xb ;  /* 0x0000000409067291 */ /* 0x000fe2000f8e583f */
[----:B------:R-:W-:Y:S01]  /*2050*/  UMOV UR15, 0x40000040 ;  /* 0x40000040000f7882 */ /* 0x000fe20000000000 */
[----:B------:R-:W-:-:S03]  /*2060*/  UMOV UR13, 0x40000040 ;  /* 0x40000040000d7882 */ /* 0x000fc60000000000 */
[----:B------:R-:W-:Y:S02]  /*2070*/  UMOV UR14, UR8 ;  /* 0x00000008000e7c82 */ /* 0x000fe40008000000 */
[----:B------:R-:W-:Y:S02]  /*2080*/  UMOV UR12, UR6 ;  /* 0x00000006000c7c82 */ /* 0x000fe40008000000 */
[----:B------:R-:W-:Y:S01]  /*2090*/  HGMMA.64x256x8.F32.TF32 R24, gdesc[UR12], R24, gsb0 ;  /* 0x07e000000c1879f0 */ /* 0x000fe20008002818 */
[----:B------:R-:W-:Y:S02]  /*20a0*/  UIADD3 UR14, UR8, 0x2, URZ ;  /* 0x00000002080e7890 */ /* 0x000fe4000fffe03f */
[----:B------:R-:W-:Y:S01]  /*20b0*/  UIADD3 UR12, UR6, 0x2, URZ ;  /* 0x00000002060c7890 */ /* 0x000fe2000fffe03f */
[----:B------:R-:W-:Y:S01]  /*20c0*/  UMOV UR15, 0x40000040 ;  /* 0x40000040000f7882 */ /* 0x000fe20000000000 */
[----:B------:R-:W-:Y:S01]  /*20d0*/  UMOV UR13, 0x40000040 ;  /* 0x40000040000d7882 */ /* 0x000fe20000000000 */
[----:B------:R-:W-:-:S02]  /*20e0*/  WARPGROUP.DEPBAR.LE gsb0, 0x0 ;  /* 0x00008000000079c5 */ /* 0x000fc40000010000 */
        /* <DEDUP_REMOVED lines=114> */
[----:B------:R-:W-:Y:S03]  /*2810*/  HGMMA.64x256x8.F32.TF32 R24, gdesc[UR12], R24, gsb0 ;  /* 0x07e000000c1879f0 */ /* 0x000fe60008002818 */
[----:B------:R-:W-:Y:S02]  /*2820*/  WARPGROUP.DEPBAR.LE gsb0, 0x0 ;  /* 0x00008000000079c5 */ /* 0x000fe40000010000 */
[----:B------:R-:W-:Y:S05]  /*2830*/  @!P0 BRA `(.L_x_26) ;  /* 0x0000000000048947 */ /* 0x000fea0003800000 */
[----:B------:R-:W-:Y:S01]  /*2840*/  BPT.TRAP 0x1 ;  /* 0x000000040000795c */ /* 0x000fe20000300000 */
.L_x_26:
[----:B------:R-:W-:Y:S01]  /*2850*/  ULEA UR6, UR7, UR42, 0x3 ;  /* 0x0000002a07067291 */ /* 0x000fe2000f8e183f */
[----:B------:R-:W-:-:S03]  /*2860*/  ISETP.GT.U32.AND P1, PT, R16, 0x1, PT ;  /* 0x000000011000780c */ /* 0x000fc60003f24070 */
[----:B------:R-:W-:-:S04]  /*2870*/  UIADD3 UR6, UR6, 0x18, URZ ;  /* 0x0000001806067890 */ /* 0x000fc8000fffe03f */
[----:B------:R-:W-:-:S09]  /*2880*/  UPRMT UR6, URZ, 0x654, UR6 ;  /* 0x000006543f067896 */ /* 0x000fd20008000006 */
[----:B------:R-:W-:Y:S01]  /*2890*/  SYNCS.ARRIVE.TRANS64.RED.A1T0 RZ, [UR6], RZ ;  /* 0x000000ffffff79a7 */ /* 0x000fe20008100406 */
[----:B------:R-:W-:Y:S05]  /*28a0*/  @P1 BRA `(.L_x_27) ;  /* 0x0000000000041947 */ /* 0x000fea0003800000 */
[----:B------:R-:W-:Y:S01]  /*28b0*/  BPT.TRAP 0x1 ;  /* 0x000000040000795c */ /* 0x000fe20000300000 */
.L_x_27:
[----:B------:R-:W-:Y:S01]  /*28c0*/  UIADD3 UR9, UR9, 0x1, URZ ;  /* 0x0000000109097890 */ /* 0x000fe2000fffe03f */
[C---:B------:R-:W-:Y:S01]  /*28d0*/  ISETP.GT.AND P1, PT, R0.reuse, 0x1, PT ;  /* 0x000000010000780c */ /* 0x040fe20003f24270 */
[----:B------:R-:W-:Y:S01]  /*28e0*/  UIADD3 UR7, UR7, 0x1, URZ ;  /* 0x0000000107077890 */ /* 0x000fe2000fffe03f */
[----:B------:R-:W-:Y:S01]  /*28f0*/  VIADD R0, R0, 0xffffffff ;  /* 0xffffffff00007836 */ /* 0x000fe20000000000 */
[----:B------:R-:W-:Y:S02]  /*2900*/  UISETP.NE.AND UP0, UPT, UR9, 0x3, UPT ;  /* 0x000000030900788c */ /* 0x000fe4000bf05270 */
[----:B------:R-:W-:Y:S02]  /*2910*/  UISETP.NE.AND UP1, UPT, UR7, 0x3, UPT ;  /* 0x000000030700788c */ /* 0x000fe4000bf25270 */
[----:B------:R-:W-:Y:S02]  /*2920*/  USEL UR6, URZ, 0x1, UP0 ;  /* 0x000000013f067887 */ /* 0x000fe40008000000 */
[----:B------:R-:W-:-:S02]  /*2930*/  USEL UR9, UR9, URZ, UP0 ;  /* 0x0000003f09097287 */ /* 0x000fc40008000000 */
[----:B------:R-:W-:Y:S02]  /*2940*/  USEL UR7, UR7, URZ, UP1 ;  /* 0x0000003f07077287 */ /* 0x000fe40008800000 */
[----:B------:R-:W-:Y:S01]  /*2950*/  LOP3.LUT R5, R5, UR6, RZ, 0x3c, !PT ;  /* 0x0000000605057c12 */ /* 0x000fe2000f8e3cff */
[----:B------:R-:W-:Y:S09]  /*2960*/  @P1 BRA `(.L_x_28) ;  /* 0xfffffff400841947 */ /* 0x000ff2000383ffff */
.L_x_21:
[----:B-12---:R-:W1:Y:S01]  /*2970*/  LDC R0, c[0x0][0x28c] ;  /* 0x0000a300ff007b82 */ /* 0x006e620000000800 */
[----:B------:R2:W-:Y:S01]  /*2980*/  SYNCS.ARRIVE.TRANS64.A1T0 RZ, [R158+UR44], RZ ;  /* 0x000000ff9eff79a7 */ /* 0x0005e2000810002c */
[----:B-1----:R-:W-:-:S13]  /*2990*/  ISETP.GE.AND P1, PT, R0, 0x1, PT ;  /* 0x000000010000780c */ /* 0x002fda0003f26270 */
[----:B--2---:R-:W-:Y:S05]  /*29a0*/  @!P1 BRA `(.L_x_29) ;  /* 0x0000000000349947 */ /* 0x004fea0003800000 */
[----:B------:R-:W-:Y:S05]  /*29b0*/  @!P0 BRA `(.L_x_30) ;  /* 0x0000000000048947 */ /* 0x000fea0003800000 */
[----:B------:R-:W-:Y:S01]  /*29c0*/  BPT.TRAP 0x1 ;  /* 0x000000040000795c */ /* 0x000fe20000300000 */
.L_x_30:
[----:B------:R-:W-:Y:S01]  /*29d0*/  UIADD3 UR6, UR45, UR36, URZ ;  /* 0x000000242d067290 */ /* 0x000fe2000fffe03f */
[----:B------:R-:W-:-:S03]  /*29e0*/  ISETP.GT.U32.AND P0, PT, R16, 0x1, PT ;  /* 0x000000011000780c */ /* 0x000fc60003f04070 */
[----:B------:R-:W-:-:S04]  /*29f0*/  UIMAD.WIDE.U32 UR4, UR6, -0x55555555, URZ ;  /* 0xaaaaaaab060478a5 */ /* 0x000fc8000f8e003f */
[----:B------:R-:W-:-:S04]  /*2a00*/  USHF.R.U32.HI UR4, URZ, 0x1, UR5 ;  /* 0x000000013f047899 */ /* 0x000fc80008011605 */
[----:B------:R-:W-:-:S04]  /*2a10*/  UIMAD UR6, UR4, -0x3, UR6 ;  /* 0xfffffffd040678a4 */ /* 0x000fc8000f8e0206 */
[----:B------:R-:W-:-:S04]  /*2a20*/  ULEA UR6, UR6, UR42, 0x3 ;  /* 0x0000002a06067291 */ /* 0x000fc8000f8e183f */
[----:B------:R-:W-:-:S04]  /*2a30*/  UIADD3 UR6, UR6, 0x18, URZ ;  /* 0x0000001806067890 */ /* 0x000fc8000fffe03f */
[----:B------:R-:W-:-:S09]  /*2a40*/  UPRMT UR6, URZ, 0x654, UR6 ;  /* 0x000006543f067896 */ /* 0x000fd20008000006 */
[----:B------:R-:W-:Y:S01]  /*2a50*/  SYNCS.ARRIVE.TRANS64.RED.A1T0 RZ, [UR6], RZ ;  /* 0x000000ffffff79a7 */ /* 0x000fe20008100406 */
[----:B------:R-:W-:Y:S05]  /*2a60*/  @P0 BRA `(.L_x_29) ;  /* 0x0000000000040947 */ /* 0x000fea0003800000 */
[----:B------:R-:W-:Y:S01]  /*2a70*/  BPT.TRAP 0x1 ;  /* 0x000000040000795c */ /* 0x000fe20000300000 */
.L_x_29:
[----:B------:R-:W-:Y:S01]  /*2a80*/  SHF.L.U32 R0, R171, 0x1f, RZ ;  /* 0x0000001fab007819 */ /* 0x000fe200000006ff */
[----:B------:R-:W-:Y:S01]  /*2a90*/  UIADD3 UR36, UR41, UR36, URZ ;  /* 0x0000002429247290 */ /* 0x000fe2000fffe03f */
[----:B------:R-:W1:Y:S01]  /*2aa0*/  LDC R7, c[0x0][0x288] ;  /* 0x0000a200ff077b82 */ /* 0x000e620000000800 */
[----:B------:R-:W-:Y:S01]  /*2ab0*/  UISETP.GE.U32.AND UP1, UPT, UR41, 0x3, UPT ;  /* 0x000000032900788c */ /* 0x000fe2000bf26070 */
[----:B------:R-:W-:Y:S01]  /*2ac0*/  IMAD.SHL.U32 R8, R156, 0x2, RZ ;  /* 0x000000029c087824 */ /* 0x000fe200078e00ff */
[----:B------:R-:W-:Y:S02]  /*2ad0*/  UISETP.GT.U32.AND UP0, UPT, UR36, 0x2, UPT ;  /* 0x000000022400788c */ /* 0x000fe4000bf04070 */
[----:B------:R-:W-:Y:S02]  /*2ae0*/  UIMAD.WIDE.U32 UR4, UR36, -0x55555555, URZ ;  /* 0xaaaaaaab240478a5 */ /* 0x000fe4000f8e003f */
[----:B------:R-:W-:Y:S01]  /*2af0*/  UISETP.LT.U32.AND UP0, UPT, UR41, 0x3, UP0 ;  /* 0x000000032900788c */ /* 0x000fe20008701070 */
[----:B------:R-:W2:Y:S01]  /*2b00*/  SYNCS.PHASECHK.TRANS64.TRYWAIT P0, [R157+UR43+0x10], R0 ;  /* 0x000010009d0075a7 */ /* 0x000ea2000800016b */
[----:B------:R-:W-:Y:S01]  /*2b10*/  USHF.R.U32.HI UR4, URZ, 0x1, UR5 ;  /* 0x000000013f047899 */ /* 0x000fe20008011605 */
[----:B------:R-:W-:Y:S01]  /*2b20*/  SHF.R.S32.HI R9, RZ, 0x1f, R8 ;  /* 0x0000001fff097819 */ /* 0x000fe20000011408 */
[----:B------:R-:W-:-:S02]  /*2b30*/  USEL UR6, URZ, 0x1, !UP0 ;  /* 0x000000013f067887 */ /* 0x000fc4000c000000 */
[----:B------:R-:W-:Y:S02]  /*2b40*/  UIMAD UR36, UR4, -0x3, UR36 ;  /* 0xfffffffd042478a4 */ /* 0x000fe4000f8e0224 */
[----:B------:R-:W-:-:S04]  /*2b50*/  ULOP3.LUT UR40, UR40, UR6, URZ, 0x3c, !UPT ;  /* 0x0000000628287292 */ /* 0x000fc8000f8e3c3f */
[----:B------:R-:W-:Y:S01]  /*2b60*/  @UP1 ULOP3.LUT UR40, UR40, 0x1, UR4, 0x78, !UPT ;  /* 0x0000000128281892 */ /* 0x000fe2000f8e7804 */
[----:B-12---:R-:W-:Y:S11]  /*2b70*/  @!P0 BRA `(.L_x_31) ;  /* 0x0000007c00848947 */ /* 0x006ff60003800000 */
.L_x_312:
[----:B------:R-:W-:Y:S01]  /*2b80*/  IMAD.SHL.U32 R6, R19, 0x40, RZ ;  /* 0x0000004013067824 */ /* 0x000fe200078e00ff */
[----:B------:R-:W-:Y:S01]  /*2b90*/  ULDC UR6, c[0x0][0x284] ;  /* 0x0000a10000067ab9 */ /* 0x000fe20000000800 */
[----:B------:R-:W-:Y:S01]  /*2ba0*/  IMAD.SHL.U32 R14, R22, 0x100, RZ ;  /* 0x00000100160e7824 */ /* 0x000fe200078e00ff */
[----:B------:R-:W-:Y:S01]  /*2bb0*/  SHF.R.S32.HI R165, RZ, 0x1f, R2 ;  /* 0x0000001fffa57819 */ /* 0x000fe20000011402 */
[----:B------:R-:W-:Y:S01]  /*2bc0*/  ULDC.64 UR4, c[0x0][0x5d0] ;  /* 0x0001740000047ab9 */ /* 0x000fe20000000a00 */
[----:B------:R-:W-:Y:S01]  /*2bd0*/  ISETP.GE.AND P0, PT, R6, UR6, PT ;  /* 0x0000000606007c0c */ /* 0x000fe2000bf06270 */
[----:B------:R-:W-:Y:S01]  /*2be0*/  IMAD.WIDE.U32 R4, R2, UR4, R8 ;  /* 0x0000000402047c25 */ /* 0x000fe2000f8e0008 */
[----:B------:R-:W-:Y:S02]  /*2bf0*/  SHF.R.S32.HI R15, RZ, 0x1f, R14 ;  /* 0x0000001fff0f7819 */ /* 0x000fe4000001140e */
[C---:B------:R-:W-:Y:S01]  /*2c00*/  ISETP.GE.OR P0, PT, R14.reuse, R7, P0 ;  /* 0x000000070e00720c */ /* 0x040fe20000706670 */
[----:B------:R-:W-:Y:S01]  /*2c10*/  IMAD R3, R165, UR4, RZ ;  /* 0x00000004a5037c24 */ /* 0x000fe2000f8e02ff */
[----:B------:R-:W-:-:S03]  /*2c20*/  IADD3 R4, P1, R14, R4, RZ ;  /* 0x000000040e047210 */ /* 0x000fc60007f3e0ff */
[----:B------:R-:W-:-:S05]  /*2c30*/  IMAD R3, R2, UR5, R3 ;  /* 0x0000000502037c24 */ /* 0x000fca000f8e0203 */
[----:B------:R-:W-:-:S03]  /*2c40*/  IADD3.X R5, R15, R5, R3, P1, !PT ;  /* 0x000000050f057210 */ /* 0x000fc60000ffe403 */
[----:B------:R-:W-:Y:S05]  /*2c50*/  @P0 BRA `(.L_x_32) ;  /* 0x0000006400000947 */ /* 0x000fea0003800000 */
[----:B------:R-:W2:Y:S01]  /*2c60*/  LDC.64 R10, c[0x0][0x5c8] ;  /* 0x00017200ff0a7b82 */ /* 0x000ea20000000a00 */
[----:B-----5:R-:W-:Y:S01]  /*2c70*/  FSETP.NEU.AND P1, PT, R152, RZ, PT ;  /* 0x000000ff9800720b */ /* 0x020fe20003f2d000 */
[----:B------:R-:W-:Y:S01]  /*2c80*/  IMAD R3, R156, -0x2, R7 ;  /* 0xfffffffe9c037824 */ /* 0x000fe200078e0207 */
[----:B------:R-:W-:Y:S01]  /*2c90*/  BSSY B0, `(.L_x_32) ;  /* 0x000063c000007945 */ /* 0x000fe20003800000 */
[----:B------:R-:W-:-:S04]  /*2ca0*/  IMAD.WIDE R162, R19, 0x40, R154 ;  /* 0x0000004013a27825 */ /* 0x000fc800078e029a */
[----:B-1----:R-:W-:Y:S02]  /*2cb0*/  IMAD.IADD R0, R3, 0x1, -R14 ;  /* 0x0000000103007824 */ /* 0x002fe400078e0a0e */
[----:B------:R-:W-:-:S03]  /*2cc0*/  IMAD.IADD R3, R161, 0x1, -R6 ;  /* 0x00000001a1037824 */ /* 0x000fc600078e0a06 */
[----:B------:R-:W-:-:S04]  /*2cd0*/  ISETP.GT.AND P0, PT, R0, RZ, PT ;  /* 0x000000ff0000720c */ /* 0x000fc80003f04270 */
[----:B------:R-:W-:Y:S01]  /*2ce0*/  ISETP.GT.AND P4, PT, R3, RZ, P0 ;  /* 0x000000ff0300720c */ /* 0x000fe20000784270 */
[-C--:B--2---:R-:W-:Y:S02]  /*2cf0*/  IMAD R6, R163, R10.reuse, RZ ;  /* 0x0000000aa3067224 */ /* 0x084fe400078e02ff */
[----:B------:R-:W-:-:S04]  /*2d00*/  IMAD.WIDE.U32 R172, R162, R10, R4 ;  /* 0x0000000aa2ac7225 */ /* 0x000fc800078e0004 */
[----:B------:R-:W-:-:S04]  /*2d10*/  IMAD R5, R162, R11, R6 ;  /* 0x0000000ba2057224 */ /* 0x000fc800078e0206 */
[----:B------:R-:W-:Y:S01]  /*2d20*/  IMAD.IADD R177, R173, 0x1, R5 ;  /* 0x00000001adb17824 */ /* 0x000fe200078e0205 */
[----:B------:R-:W-:Y:S06]  /*2d30*/  @!P1 BRA `(.L_x_33) ;  /* 0x0000004400949947 */ /* 0x000fec0003800000 */
[----:B------:R-:W1:Y:S01]  /*2d40*/  LDC.64 R20, c[0x0][0x5b8] ;  /* 0x00016e00ff147b82 */ /* 0x000e620000000a00 */
[----:B------:R-:W-:-:S07]  /*2d50*/  ULDC.64 UR4, c[0x0][0x5c0] ;  /* 0x0001700000047ab9 */ /* 0x000fce0000000a00 */
[----:B------:R-:W2:Y:S08]  /*2d60*/  LDC.64 R174, c[0x0][0x5b0] ;  /* 0x00016c00ffae7b82 */ /* 0x000eb00000000a00 */
[----:B0-----:R-:W0:Y:S01]  /*2d70*/  LDC.64 R12, c[0x0][0x5a8] ;  /* 0x00016a00ff0c7b82 */ /* 0x001e220000000a00 */
[-C--:B-1----:R-:W-:Y:S02]  /*2d80*/  IMAD R6, R165, R20.reuse, RZ ;  /* 0x00000014a5067224 */ /* 0x082fe400078e02ff */
[----:B------:R-:W-:-:S04]  /*2d90*/  IMAD.WIDE.U32 R4, R2, R20, R8 ;  /* 0x0000001402047225 */ /* 0x000fc800078e0008 */
[----:B------:R-:W-:Y:S01]  /*2da0*/  IMAD R173, R2, R21, R6 ;  /* 0x0000001502ad7224 */ /* 0x000fe200078e0206 */
[----:B------:R-:W-:Y:S01]  /*2db0*/  IADD3 R164, P1, R14, R4, RZ ;  /* 0x000000040ea47210 */ /* 0x000fe20007f3e0ff */
[----:B--2---:R-:W-:-:S03]  /*2dc0*/  IMAD R4, R163, R174, RZ ;  /* 0x000000aea3047224 */ /* 0x004fc600078e02ff */
[----:B------:R-:W-:Y:S01]  /*2dd0*/  IADD3.X R165, R15, R5, R173, P1, !PT ;  /* 0x000000050fa57210 */ /* 0x000fe20000ffe4ad */
[C---:B------:R-:W-:Y:S02]  /*2de0*/  IMAD R163, R162.reuse, R175, R4 ;  /* 0x000000afa2a37224 */ /* 0x040fe400078e0204 */
[----:B------:R-:W-:-:S04]  /*2df0*/  IMAD.WIDE.U32 R4, R162, R174, R164 ;  /* 0x000000aea2047225 */ /* 0x000fc800078e00a4 */
[----:B------:R-:W-:Y:S01]  /*2e00*/  IMAD.IADD R5, R5, 0x1, R163 ;  /* 0x0000000105057824 */ /* 0x000fe200078e02a3 */
[----:B0-----:R-:W-:-:S04]  /*2e10*/  LEA R6, P1, R4, R12, 0x2 ;  /* 0x0000000c04067211 */ /* 0x001fc800078210ff */
[----:B------:R-:W-:-:S05]  /*2e20*/  LEA.HI.X R7, R4, R13, R5, 0x2, P1 ;  /* 0x0000000d04077211 */ /* 0x000fca00008f1405 */
[----:B------:R0:W2:Y:S01]  /*2e30*/  @P4 LDG.E.LTC128B R19, desc[UR38][R6.64] ;  /* 0x0000002606134981 */ /* 0x0000a2000c1e1920 */
[----:B------:R-:W-:Y:S01]  /*2e40*/  IMAD.WIDE.U32 R4, R162, R174, R14 ;  /* 0x000000aea2047225 */ /* 0x000fe200078e000e */
[C---:B------:R-:W-:Y:S01]  /*2e50*/  SHF.L.U64.HI R169, R174.reuse, 0x3, R175 ;  /* 0x00000003aea97819 */ /* 0x040fe200000102af */
[----:B------:R-:W-:Y:S01]  /*2e60*/  BSSY B1, `(.L_x_34) ;  /* 0x0000017000017945 */ /* 0x000fe20003800000 */
[----:B------:R-:W-:Y:S01]  /*2e70*/  ISETP.GT.AND P0, PT, R3, 0x8, P0 ;  /* 0x000000080300780c */ /* 0x000fe20000704270 */
[----:B------:R-:W-:Y:S01]  /*2e80*/  IMAD.SHL.U32 R168, R174, 0x8, RZ ;  /* 0x00000008aea87824 */ /* 0x000fe200078e00ff */
[----:B------:R-:W-:-:S03]  /*2e90*/  IADD3 R166, P1, R8, R4, RZ ;  /* 0x0000000408a67210 */ /* 0x000fc60007f3e0ff */
[----:B------:R-:W-:Y:S01]  /*2ea0*/  IMAD.WIDE.U32 R168, R162, R174, R168 ;  /* 0x000000aea2a87225 */ /* 0x000fe200078e00a8 */
[----:B------:R-:W-:Y:S02]  /*2eb0*/  IADD3.X R167, R9, R163, R5, P1, !PT ;  /* 0x000000a309a77210 */ /* 0x000fe40000ffe405 */
[----:B------:R-:W-:Y:S01]  /*2ec0*/  LEA R4, P1, R172, UR4, 0x2 ;  /* 0x00000004ac047c11 */ /* 0x000fe2000f8210ff */
[----:B------:R-:W-:Y:S02]  /*2ed0*/  IMAD.IADD R175, R163, 0x1, R169 ;  /* 0x00000001a3af7824 */ /* 0x000fe400078e02a9 */
[----:B------:R-:W-:Y:S01]  /*2ee0*/  IMAD.WIDE.U32 R166, R2, R20, R166 ;  /* 0x0000001402a67225 */ /* 0x000fe200078e00a6 */
[----:B------:R-:W-:-:S03]  /*2ef0*/  LEA.HI.X R5, R172, UR5, R177, 0x2, P1 ;  /* 0x00000005ac057c11 */ /* 0x000fc600088f14b1 */
[----:B------:R-:W-:Y:S01]  /*2f00*/  IMAD.IADD R21, R173, 0x1, R167 ;  /* 0x00000001ad157824 */ /* 0x000fe200078e02a7 */
[----:B0-----:R-:W-:Y:S01]  /*2f10*/  LEA R6, P1, R166, R12, 0x2 ;  /* 0x0000000ca6067211 */ /* 0x001fe200078210ff */
[----:B--2---:R-:W-:-:S04]  /*2f20*/  FMUL R7, R19, R152 ;  /* 0x0000009813077220 */ /* 0x004fc80000400000 */
[----:B------:R-:W-:Y:S01]  /*2f30*/  FFMA R167, R24, R153, R7 ;  /* 0x0000009918a77223 */ /* 0x000fe20000000007 */
[----:B------:R-:W-:Y:S02]  /*2f40*/  LEA.HI.X R7, R166, R13, R21, 0x2, P1 ;  /* 0x0000000da6077211 */ /* 0x000fe400008f1415 */
[----:B------:R-:W-:Y:S02]  /*2f50*/  ISETP.GT.AND P1, PT, R0, 0x1, PT ;  /* 0x000000010000780c */ /* 0x000fe40003f24270 */
[----:B------:R0:W-:Y:S01]  /*2f60*/  @P4 STG.E desc[UR38][R4.64], R167 ;  /* 0x000000a704004986 */ /* 0x0001e2000c101926 */
[----:B------:R-:W-:Y:S02]  /*2f70*/  IADD3 R21, P2, R164, R168, RZ ;  /* 0x000000a8a4157210 */ /* 0x000fe40007f5e0ff */
[----:B------:R-:W-:Y:S02]  /*2f80*/  ISETP.GT.AND P4, PT, R3, RZ, P1 ;  /* 0x000000ff0300720c */ /* 0x000fe40000f84270 */
[----:B------:R-:W-:Y:S01]  /*2f90*/  LEA R162, P3, R21, R12, 0x2 ;  /* 0x0000000c15a27211 */ /* 0x000fe200078610ff */
[----:B------:R-:W-:-:S10]  /*2fa0*/  IMAD.X R164, R175, 0x1, R165, P2 ;  /* 0x00000001afa47824 */ /* 0x000fd400010e06a5 */
[----:B0-----:R-:W-:Y:S05]  /*2fb0*/  @!P4 BRA `(.L_x_35) ;  /* 0x000000000004c947 */ /* 0x001fea0003800000 */
[----:B------:R0:W5:Y:S02]  /*2fc0*/  LDG.E.LTC128B R19, desc[UR38][R6.64+0x4] ;  /* 0x0000042606137981 */ /* 0x000164000c1e1920 */
.L_x_35:
[----:B------:R-:W-:Y:S05]  /*2fd0*/  BSYNC B1 ;  /* 0x0000000000017941 */ /* 0x000fea0003800000 */
.L_x_34:
[----:B-----5:R-:W-:Y:S01]  /*2fe0*/  FMUL R22, R19, R152 ;  /* 0x0000009813167220 */ /* 0x020fe20000400000 */
[----:B------:R-:W-:-:S03]  /*2ff0*/  LEA.HI.X R163, R21, R13, R164, 0x2, P3 ;  /* 0x0000000d15a37211 */ /* 0x000fc600018f14a4 */
[----:B------:R-:W-:-:S05]  /*3000*/  FFMA R25, R25, R153, R22 ;  /* 0x0000009919197223 */ /* 0x000fca0000000016 */
[----:B------:R1:W-:Y:S04]  /*3010*/  @P4 STG.E desc[UR38][R4.64+0x4], R25 ;  /* 0x0000041904004986 */ /* 0x0003e8000c101926 */
[----:B------:R-:W2:Y:S01]  /*3020*/  @P0 LDG.E.LTC128B R19, desc[UR38][R162.64] ;  /* 0x00000026a2130981 */ /* 0x000ea2000c1e1920 */
[----:B------:R-:W-:Y:S01]  /*3030*/  IADD3 R8, P2, P3, R8, R168, R14 ;  /* 0x000000a808087210 */ /* 0x000fe20007b5e00e */
[----:B------:R-:W-:Y:S01]  /*3040*/  BSSY B1, `(.L_x_36) ;  /* 0x0000010000017945 */ /* 0x000fe20003800000 */
[C---:B------:R-:W-:Y:S02]  /*3050*/  SHF.L.U64.HI R11, R10.reuse, 0x5, R11 ;  /* 0x000000050a0b7819 */ /* 0x040fe4000001020b */
[----:B------:R-:W-:Y:S02]  /*3060*/  IADD3.X R9, R9, R175, R15, P2, P3 ;  /* 0x000000af09097210 */ /* 0x000fe400017e640f */
[----:B------:R-:W-:-:S02]  /*3070*/  LEA R10, P3, R10, R4, 0x5 ;  /* 0x000000040a0a7211 */ /* 0x000fc400078628ff */
[----:B------:R-:W-:Y:S01]  /*3080*/  ISETP.GT.AND P1, PT, R3, 0x8, P1 ;  /* 0x000000080300780c */ /* 0x000fe20000f24270 */
[----:B------:R-:W-:Y:S01]  /*3090*/  IMAD.WIDE.U32 R20, R2, R20, R8 ;  /* 0x0000001402147225 */ /* 0x000fe200078e0008 */
[----:B------:R-:W-:-:S03]  /*30a0*/  ISETP.GT.AND P2, PT, R0, 0x8, PT ;  /* 0x000000080000780c */ /* 0x000fc60003f44270 */
[----:B------:R-:W-:Y:S01]  /*30b0*/  IMAD.X R11, R11, 0x1, R5, P3 ;  /* 0x000000010b0b7824 */ /* 0x000fe200018e0605 */
[----:B------:R-:W-:Y:S01]  /*30c0*/  LEA R8, P4, R20, R12, 0x2 ;  /* 0x0000000c14087211 */ /* 0x000fe200078810ff */
[----:B------:R-:W-:Y:S02]  /*30d0*/  IMAD.IADD R2, R173, 0x1, R21 ;  /* 0x00000001ad027824 */ /* 0x000fe400078e0215 */
[----:B--2---:R-:W-:-:S04]  /*30e0*/  FMUL R9, R19, R152 ;  /* 0x0000009813097220 */ /* 0x004fc80000400000 */
[----:B------:R-:W-:Y:S01]  /*30f0*/  FFMA R15, R26, R153, R9 ;  /* 0x000000991a0f7223 */ /* 0x000fe20000000009 */
[----:B------:R-:W-:-:S04]  /*3100*/  LEA.HI.X R9, R20, R13, R2, 0x2, P4 ;  /* 0x0000000d14097211 */ /* 0x000fc800020f1402 */
[----:B------:R1:W-:Y:S01]  /*3110*/  @P0 STG.E desc[UR38][R10.64], R15 ;  /* 0x0000000f0a000986 */ /* 0x0003e2000c101926 */
[----:B------:R-:W-:Y:S05]  /*3120*/  @!P1 BRA `(.L_x_37) ;  /* 0x0000000000049947 */ /* 0x000fea0003800000 */
[----:B------:R2:W5:Y:S02]  /*3130*/  LDG.E.LTC128B R19, desc[UR38][R8.64+0x4] ;  /* 0x0000042608137981 */ /* 0x000564000c1e1920 */
.L_x_37:
[----:B------:R-:W-:Y:S05]  /*3140*/  BSYNC B1 ;  /* 0x0000000000017941 */ /* 0x000fea0003800000 */
.L_x_36:
[----:B-----5:R-:W-:Y:S01]  /*3150*/  FMUL R2, R19, R152 ;  /* 0x0000009813027220 */ /* 0x020fe20000400000 */
[----:B------:R-:W-:Y:S01]  /*3160*/  ISETP.GT.AND P3, PT, R3, RZ, P2 ;  /* 0x000000ff0300720c */ /* 0x000fe20001764270 */
[----:B------:R-:W-:Y:S01]  /*3170*/  BSSY B1, `(.L_x_38) ;  /* 0x0000006000017945 */ /* 0x000fe20003800000 */
[----:B------:R-:W-:Y:S01]  /*3180*/  ISETP.GT.AND P0, PT, R0, 0x9, PT ;  /* 0x000000090000780c */ /* 0x000fe20003f04270 */
[----:B------:R-:W-:-:S05]  /*3190*/  FFMA R27, R27, R153, R2 ;  /* 0x000000991b1b7223 */ /* 0x000fca0000000002 */
[----:B------:R3:W-:Y:S05]  /*31a0*/  @P1 STG.E desc[UR38][R10.64+0x4], R27 ;  /* 0x0000041b0a001986 */ /* 0x0007ea000c101926 */
[----:B------:R-:W-:Y:S05]  /*31b0*/  @!P3 BRA `(.L_x_39) ;  /* 0x000000000004b947 */ /* 0x000fea0003800000 */
[----:B------:R4:W5:Y:S02]  /*31c0*/  LDG.E.LTC128B R19, desc[UR38][R6.64+0x20] ;  /* 0x0000202606137981 */ /* 0x000964000c1e1920 */
.L_x_39:
[----:B------:R-:W-:Y:S05]  /*31d0*/  BSYNC B1 ;  /* 0x0000000000017941 */ /* 0x000fea0003800000 */
.L_x_38:
[----:B-----5:R-:W-:Y:S01]  /*31e0*/  FMUL R13, R19, R152 ;  /* 0x00000098130d7220 */ /* 0x020fe20000400000 */
[----:B------:R-:W-:Y:S01]  /*31f0*/  ISETP.GT.AND P1, PT, R3, RZ, P0 ;  /* 0x000000ff0300720c */ /* 0x000fe20000724270 */
[----:B------:R-:W-:Y:S02]  /*3200*/  BSSY B1, `(.L_x_40) ;  /* 0x0000005000017945 */ /* 0x000fe40003800000 */
[----:B------:R-:W-:-:S05]  /*3210*/  FFMA R13, R28, R153, R13 ;  /* 0x000000991c0d7223 */ /* 0x000fca000000000d */
[----:B------:R0:W-:Y:S05]  /*3220*/  @P3 STG.E desc[UR38][R4.64+0x20], R13 ;  /* 0x0000200d04003986 */ /* 0x0001ea000c101926 */
[----:B------:R-:W-:Y:S05]  /*3230*/  @!P1 BRA `(.L_x_41) ;  /* 0x0000000000049947 */ /* 0x000fea0003800000 */
[----:B------:R0:W5:Y:S02]  /*3240*/  LDG.E.LTC128B R19, desc[UR38][R6.64+0x24] ;  /* 0x0000242606137981 */ /* 0x000164000c1e1920 */
.L_x_41:
[----:B------:R-:W-:Y:S05]  /*3250*/  BSYNC B1 ;  /* 0x0000000000017941 */ /* 0x000fea0003800000 */
.L_x_40:
[----:B-----5:R-:W-:Y:S01]  /*3260*/  FMUL R2, R19, R152 ;  /* 0x0000009813027220 */ /* 0x020fe20000400000 */
[----:B------:R-:W-:Y:S01]  /*3270*/  ISETP.GT.AND P2, PT, R3, 0x8, P2 ;  /* 0x000000080300780c */ /* 0x000fe20001744270 */
[----:B------:R-:W-:Y:S02]  /*3280*/  BSSY B1, `(.L_x_42) ;  /* 0x0000005000017945 */ /* 0x000fe40003800000 */
[----:B------:R-:W-:-:S05]  /*3290*/  FFMA R29, R29, R153, R2 ;  /* 0x000000991d1d7223 */ /* 0x000fca0000000002 */
[----:B------:R0:W-:Y:S05]  /*32a0*/  @P1 STG.E desc[UR38][R4.64+0x24], R29 ;  /* 0x0000241d04001986 */ /* 0x0001ea000c101926 */
[----:B------:R-:W-:Y:S05]  /*32b0*/  @!P2 BRA `(.L_x_43) ;  /* 0x000000000004a947 */ /* 0x000fea0003800000 */
[----:B------:R0:W5:Y:S02]  /*32c0*/  LDG.E.LTC128B R19, desc[UR38][R8.64+0x20] ;  /* 0x0000202608137981 */ /* 0x000164000c1e1920 */
.L_x_43:
[----:B------:R-:W-:Y:S05]  /*32d0*/  BSYNC B1 ;  /* 0x0000000000017941 */ /* 0x000fea0003800000 */
.L_x_42:
[----:B0----5:R-:W-:Y:S01]  /*32e0*/  FMUL R13, R19, R152 ;  /* 0x00000098130d7220 */ /* 0x021fe20000400000 */
[----:B------:R-:W-:Y:S01]  /*32f0*/  ISETP.GT.AND P0, PT, R3, 0x8, P0 ;  /* 0x000000080300780c */ /* 0x000fe20000704270 */
[----:B------:R-:W-:Y:S01]  /*3300*/  BSSY B1, `(.L_x_44) ;  /* 0x0000006000017945 */ /* 0x000fe20003800000 */
[----:B------:R-:W-:Y:S01]  /*3310*/  ISETP.GT.AND P1, PT, R0, 0x10, PT ;  /* 0x000000100000780c */ /* 0x000fe20003f24270 */
[----:B------:R-:W-:-:S05]  /*3320*/  FFMA R13, R30, R153, R13 ;  /* 0x000000991e0d7223 */ /* 0x000fca000000000d */
[----:B------:R0:W-:Y:S05]  /*3330*/  @P2 STG.E desc[UR38][R10.64+0x20], R13 ;  /* 0x0000200d0a002986 */ /* 0x0001ea000c101926 */
[----:B------:R-:W-:Y:S05]  /*3340*/  @!P0 BRA `(.L_x_45) ;  /* 0x0000000000048947 */ /* 0x000fea0003800000 */
[----:B------:R0:W5:Y:S02]  /*3350*/  LDG.E.LTC128B R19, desc[UR38][R8.64+0x24] ;  /* 0x0000242608137981 */ /* 0x000164000c1e1920 */
.L_x_45:
[----:B------:R-:W-:Y:S05]  /*3360*/  BSYNC B1 ;  /* 0x0000000000017941 */ /* 0x000fea0003800000 */
.L_x_44:
        /* <DEDUP_REMOVED lines=8> */
.L_x_47:
[----:B------:R-:W-:Y:S05]  /*33f0*/  BSYNC B1 ;  /* 0x0000000000017941 */ /* 0x000fea0003800000 */
.L_x_46:
[----:B0----5:R-:W-:Y:S01]  /*3400*/  FMUL R13, R19, R152 ;  /* 0x00000098130d7220 */ /* 0x021fe20000400000 */
[----:B------:R-:W-:Y:S01]  /*3410*/  ISETP.GT.AND P0, PT, R3, RZ, P2 ;  /* 0x000000ff0300720c */ /* 0x000fe20001704270 */
[----:B------:R-:W-:Y:S02]  /*3420*/  BSSY B1, `(.L_x_48) ;  /* 0x0000005000017945 */ /* 0x000fe40003800000 */
[----:B------:R-:W-:-:S05]  /*3430*/  FFMA R13, R32, R153, R13 ;  /* 0x00000099200d7223 */ /* 0x000fca000000000d */
[----:B------:R0:W-:Y:S05]  /*3440*/  @P3 STG.E desc[UR38][R4.64+0x40], R13 ;  /* 0x0000400d04003986 */ /* 0x0001ea000c101926 */
[----:B------:R-:W-:Y:S05]  /*3450*/  @!P0 BRA `(.L_x_49) ;  /* 0x0000000000048947 */ /* 0x000fea0003800000 */
[----:B------:R0:W5:Y:S02]  /*3460*/  LDG.E.LTC128B R19, desc[UR38][R6.64+0x44] ;  /* 0x0000442606137981 */ /* 0x000164000c1e1920 */
.L_x_49:
[----:B------:R-:W-:Y:S05]  /*3470*/  BSYNC B1 ;  /* 0x0000000000017941 */ /* 0x000fea0003800000 */
.L_x_48:
[----:B-----5:R-:W-:Y:S01]  /*3480*/  FMUL R2, R19, R152 ;  /* 0x0000009813027220 */ /* 0x020fe20000400000 */
[----:B------:R-:W-:Y:S01]  /*3490*/  ISETP.GT.AND P1, PT, R3, 0x8, P1 ;  /* 0x000000080300780c */ /* 0x000fe20000f24270 */
[----:B------:R-:W-:Y:S02]  /*34a0*/  BSSY B1, `(.L_x_50) ;  /* 0x0000005000017945 */ /* 0x000fe40003800000 */
[----:B------:R-:W-:-:S05]  /*34b0*/  FFMA R33, R33, R153, R2 ;  /* 0x0000009921217223 */ /* 0x000fca0000000002 */
[----:B------:R0:W-:Y:S05]  /*34c0*/  @P0 STG.E desc[UR38][R4.64+0x44], R33 ;  /* 0x0000442104000986 */ /* 0x0001ea000c101926 */
[----:B------:R-:W-:Y:S05]  /*34d0*/  @!P1 BRA `(.L_x_51) ;  /* 0x0000000000049947 */ /* 0x000fea0003800000 */
[----:B------:R0:W5:Y:S02]  /*34e0*/  LDG.E.LTC128B R19, desc[UR38][R8.64+0x40] ;  /* 0x0000402608137981 */ /* 0x000164000c1e1920 */
.L_x_51:
[----:B------:R-:W-:Y:S05]  /*34f0*/  BSYNC B1 ;  /* 0x0000000000017941 */ /* 0x000fea0003800000 */
.L_x_50:
        /* <DEDUP_REMOVED lines=8> */
.L_x_53:
[----:B------:R-:W-:Y:S05]  /*3580*/  BSYNC B1 ;  /* 0x0000000000017941 */ /* 0x000fea0003800000 */
.L_x_52:
        /* <DEDUP_REMOVED lines=8> */
.L_x_55:
[----:B------:R-:W-:Y:S05]  /*3610*/  BSYNC B1 ;  /* 0x0000000000017941 */ /* 0x000fea0003800000 */
.L_x_54:
[----:B0----5:R-:W-:Y:S01]  /*3620*/  FMUL R13, R19, R152 ;  /* 0x00000098130d7220 */ /* 0x021fe20000400000 */
[----:B------:R-:W-:Y:S01]  /*3630*/  ISETP.GT.AND P2, PT, R3, RZ, P1 ;  /* 0x000000ff0300720c */ /* 0x000fe20000f44270 */
[----:B------:R-:W-:Y:S02]  /*3640*/  BSSY B1, `(.L_x_56) ;  /* 0x0000005000017945 */ /* 0x000fe40003800000 */
[----:B------:R-:W-:-:S05]  /*3650*/  FFMA R13, R36, R153, R13 ;  /* 0x00000099240d7223 */ /* 0x000fca000000000d */
[----:B------:R0:W-:Y:S05]  /*3660*/  @P3 STG.E desc[UR38][R4.64+0x60], R13 ;  /* 0x0000600d04003986 */ /* 0x0001ea000c101926 */
[----:B------:R-:W-:Y:S05]  /*3670*/  @!P2 BRA `(.L_x_57) ;  /* 0x000000000004a947 */ /* 0x000fea0003800000 */
[----:B------:R0:W5:Y:S02]  /*3680*/  LDG.E.LTC128B R19, desc[UR38][R6.64+0x64] ;  /* 0x0000642606137981 */ /* 0x000164000c1e1920 */
.L_x_57:
[----:B------:R-:W-:Y:S05]  /*3690*/  BSYNC B1 ;  /* 0x0000000000017941 */ /* 0x000fea0003800000 */
.L_x_56:
[----:B-----5:R-:W-:Y:S01]  /*36a0*/  FMUL R2, R19, R152 ;  /* 0x0000009813027220 */ /* 0x020fe20000400000 */
[----:B------:R-:W-:Y:S01]  /*36b0*/  ISETP.GT.AND P0, PT, R3, 0x8, P0 ;  /* 0x000000080300780c */ /* 0x000fe20000704270 */
[----:B------:R-:W-:Y:S02]  /*36c0*/  BSSY B1, `(.L_x_58) ;  /* 0x0000005000017945 */ /* 0x000fe40003800000 */
[----:B------:R-:W-:-:S05]  /*36d0*/  FFMA R37, R37, R153, R2 ;  /* 0x0000009925257223 */ /* 0x000fca0000000002 */
[----:B------:R0:W-:Y:S05]  /*36e0*/  @P2 STG.E desc[UR38][R4.64+0x64], R37 ;  /* 0x0000642504002986 */ /* 0x0001ea000c101926 */
[----:B------:R-:W-:Y:S05]  /*36f0*/  @!P0 BRA `(.L_x_59) ;  /* 0x0000000000048947 */ /* 0x000fea0003800000 */
[----:B------:R0:W5:Y:S02]  /*3700*/  LDG.E.LTC128B R19, desc[UR38][R8.64+0x60] ;  /* 0x0000602608137981 */ /* 0x000164000c1e1920 */
.L_x_59:
[----:B------:R-:W-:Y:S05]  /*3710*/  BSYNC B1 ;  /* 0x0000000000017941 */ /* 0x000fea0003800000 */
.L_x_58:
        /* <DEDUP_REMOVED lines=8> */
.L_x_61:
[----:B------:R-:W-:Y:S05]  /*37a0*/  BSYNC B1 ;  /* 0x0000000000017941 */ /* 0x000fea0003800000 */
.L_x_60:
        /* <DEDUP_REMOVED lines=8> */
.L_x_63:
[----:B------:R-:W-:Y:S05]  /*3830*/  BSYNC B1 ;  /* 0x0000000000017941 */ /* 0x000fea0003800000 */
.L_x_62:
[----:B0----5:R-:W-:Y:S01]  /*3840*/  FMUL R13, R19, R152 ;  /* 0x00000098130d7220 */ /* 0x021fe20000400000 */
[----:B------:R-:W-:Y:S01]  /*3850*/  ISETP.GT.AND P1, PT, R3, RZ, P0 ;  /* 0x000000ff0300720c */ /* 0x000fe20000724270 */
[----:B------:R-:W-:Y:S02]  /*3860*/  BSSY B1, `(.L_x_64) ;  /* 0x0000005000017945 */ /* 0x000fe40003800000 */
[----:B------:R-:W-:-:S05]  /*3870*/  FFMA R13, R40, R153, R13 ;  /* 0x00000099280d7223 */ /* 0x000fca000000000d */
[----:B------:R0:W-:Y:S05]  /*3880*/  @P3 STG.E desc[UR38][R4.64+0x80], R13 ;  /* 0x0000800d04003986 */ /* 0x0001ea000c101926 */
[----:B------:R-:W-:Y:S05]  /*3890*/  @!P1 BRA `(.L_x_65) ;  /* 0x0000000000049947 */ /* 0x000fea0003800000 */
[----:B------:R0:W5:Y:S02]  /*38a0*/  LDG.E.LTC128B R19, desc[UR38][R6.64+0x84] ;  /* 0x0000842606137981 */ /* 0x000164000c1e1920 */
.L_x_65:
[----:B------:R-:W-:Y:S05]  /*38b0*/  BSYNC B1 ;  /* 0x0000000000017941 */ /* 0x000fea0003800000 */
.L_x_64:
[----:B-----5:R-:W-:Y:S01]  /*38c0*/  FMUL R2, R19, R152 ;  /* 0x0000009813027220 */ /* 0x020fe20000400000 */
[----:B------:R-:W-:Y:S01]  /*38d0*/  ISETP.GT.AND P2, PT, R3, 0x8, P2 ;  /* 0x000000080300780c */ /* 0x000fe20001744270 */
[----:B------:R-:W-:Y:S02]  /*38e0*/  BSSY B1, `(.L_x_66) ;  /* 0x0000005000017945 */ /* 0x000fe40003800000 */
[----:B------:R-:W-:-:S05]  /*38f0*/  FFMA R41, R41, R153, R2 ;  /* 0x0000009929297223 */ /* 0x000fca0000000002 */
[----:B------:R0:W-:Y:S05]  /*3900*/  @P1 STG.E desc[UR38][R4.64+0x84], R41 ;  /* 0x0000842904001986 */ /* 0x0001ea000c101926 */
[----:B------:R-:W-:Y:S05]  /*3910*/  @!P2 BRA `(.L_x_67) ;  /* 0x000000000004a947 */ /* 0x000fea0003800000 */
[----:B------:R0:W5:Y:S02]  /*3920*/  LDG.E.LTC128B R19, desc[UR38][R8.64+0x80] ;  /* 0x0000802608137981 */ /* 0x000164000c1e1920 */
.L_x_67:
[----:B------:R-:W-:Y:S05]  /*3930*/  BSYNC B1 ;  /* 0x0000000000017941 */ /* 0x000fea0003800000 */
.L_x_66:
        /* <DEDUP_REMOVED lines=8> */
.L_x_69:
[----:B------:R-:W-:Y:S05]  /*39c0*/  BSYNC B1 ;  /* 0x0000000000017941 */ /* 0x000fea0003800000 */
.L_x_68:
        /* <DEDUP_REMOVED lines=8> */
.L_x_71:
[----:B------:R-:W-:Y:S05]  /*3a50*/  BSYNC B1 ;  /* 0x0000000000017941 */ /* 0x000fea0003800000 */
.L_x_70:
[----:B0----5:R-:W-:Y:S01]  /*3a60*/  FMUL R13, R19, R152 ;  /* 0x00000098130d7220 */ /* 0x021fe20000400000 */
[----:B------:R-:W-:Y:S01]  /*3a70*/  ISETP.GT.AND P0, PT, R3, RZ, P2 ;  /* 0x000000ff0300720c */ /* 0x000fe20001704270 */
[----:B------:R-:W-:Y:S02]  /*3a80*/  BSSY B1, `(.L_x_72) ;  /* 0x0000005000017945 */ /* 0x000fe40003800000 */
[----:B------:R-:W-:-:S05]  /*3a90*/  FFMA R13, R44, R153, R13 ;  /* 0x000000992c0d7223 */ /* 0x000fca000000000d */
[----:B------:R0:W-:Y:S05]  /*3aa0*/  @P3 STG.E desc[UR38][R4.64+0xa0], R13 ;  /* 0x0000a00d04003986 */ /* 0x0001ea000c101926 */
[----:B------:R-:W-:Y:S05]  /*3ab0*/  @!P0 BRA `(.L_x_73) ;  /* 0x0000000000048947 */ /* 0x000fea0003800000 */
[----:B------:R0:W5:Y:S02]  /*3ac0*/  LDG.E.LTC128B R19, desc[UR38][R6.64+0xa4] ;  /* 0x0000a42606137981 */ /* 0x000164000c1e1920 */
.L_x_73:
[----:B------:R-:W-:Y:S05]  /*3ad0*/  BSYNC B1 ;  /* 0x0000000000017941 */ /* 0x000fea0003800000 */
.L_x_72:
[----:B-----5:R-:W-:Y:S01]  /*3ae0*/  FMUL R2, R19, R152 ;  /* 0x0000009813027220 */ /* 0x020fe20000400000 */
[----:B------:R-:W-:Y:S01]  /*3af0*/  ISETP.GT.AND P1, PT, R3, 0x8, P1 ;  /* 0x000000080300780c */ /* 0x000fe20000f24270 */
[----:B------:R-:W-:Y:S02]  /*3b00*/  BSSY B1, `(.L_x_74) ;  /* 0x0000005000017945 */ /* 0x000fe40003800000 */
[----:B------:R-:W-:-:S05]  /*3b10*/  FFMA R45, R45, R153, R2 ;  /* 0x000000992d2d7223 */ /* 0x000fca0000000002 */
[----:B------:R0:W-:Y:S05]  /*3b20*/  @P0 STG.E desc[UR38][R4.64+0xa4], R45 ;  /* 0x0000a42d04000986 */ /* 0x0001ea000c101926 */
[----:B------:R-:W-:Y:S05]  /*3b30*/  @!P1 BRA `(.L_x_75) ;  /* 0x0000000000049947 */ /* 0x000fea0003800000 */
[----:B------:R0:W5:Y:S02]  /*3b40*/  LDG.E.LTC128B R19, desc[UR38][R8.64+0xa0] ;  /* 0x0000a02608137981 */ /* 0x000164000c1e1920 */
.L_x_75:
[----:B------:R-:W-:Y:S05]  /*3b50*/  BSYNC B1 ;  /* 0x0000000000017941 */ /* 0x000fea0003800000 */
.L_x_74:
        /* <DEDUP_REMOVED lines=8> */
.L_x_77:
[----:B------:R-:W-:Y:S05]  /*3be0*/  BSYNC B1 ;  /* 0x0000000000017941 */ /* 0x000fea0003800000 */
.L_x_76:
        /* <DEDUP_REMOVED lines=8> */
.L_x_79:
[----:B------:R-:W-:Y:S05]  /*3c70*/  BSYNC B1 ;  /* 0x0000000000017941 */ /* 0x000fea0003800000 */
.L_x_78:
[----:B0----5:R-:W-:Y:S01]  /*3c80*/  FMUL R13, R19, R152 ;  /* 0x00000098130d7220 */ /* 0x021fe20000400000 */
[----:B------:R-:W-:Y:S01]  /*3c90*/  ISETP.GT.AND P2, PT, R3, RZ, P1 ;  /* 0x000000ff0300720c */ /* 0x000fe20000f44270 */
[----:B------:R-:W-:Y:S02]  /*3ca0*/  BSSY B1, `(.L_x_80) ;  /* 0x0000005000017945 */ /* 0x000fe40003800000 */
[----:B------:R-:W-:-:S05]  /*3cb0*/  FFMA R13, R48, R153, R13 ;  /* 0x00000099300d7223 */ /* 0x000fca000000000d */
[----:B------:R0:W-:Y:S05]  /*3cc0*/  @P3 STG.E desc[UR38][R4.64+0xc0], R13 ;  /* 0x0000c00d04003986 */ /* 0x0001ea000c101926 */
[----:B------:R-:W-:Y:S05]  /*3cd0*/  @!P2 BRA `(.L_x_81) ;  /* 0x000000000004a947 */ /* 0x000fea0003800000 */
[----:B------:R0:W5:Y:S02]  /*3ce0*/  LDG.E.LTC128B R19, desc[UR38][R6.64+0xc4] ;  /* 0x0000c42606137981 */ /* 0x000164000c1e1920 */
.L_x_81:
[----:B------:R-:W-:Y:S05]  /*3cf0*/  BSYNC B1 ;  /* 0x0000000000017941 */ /* 0x000fea0003800000 */
.L_x_80:
[----:B-----5:R-:W-:Y:S01]  /*3d00*/  FMUL R2, R19, R152 ;  /* 0x0000009813027220 */ /* 0x020fe20000400000 */
[----:B------:R-:W-:Y:S01]  /*3d10*/  ISETP.GT.AND P0, PT, R3, 0x8, P0 ;  /* 0x000000080300780c */ /* 0x000fe20000704270 */
[----:B------:R-:W-:Y:S02]  /*3d20*/  BSSY B1, `(.L_x_82) ;  /* 0x0000005000017945 */ /* 0x000fe40003800000 */
[----:B------:R-:W-:-:S05]  /*3d30*/  FFMA R49, R49, R153, R2 ;  /* 0x0000009931317223 */ /* 0x000fca0000000002 */
[----:B------:R0:W-:Y:S05]  /*3d40*/  @P2 STG.E desc[UR38][R4.64+0xc4], R49 ;  /* 0x0000c43104002986 */ /* 0x0001ea000c101926 */
[----:B------:R-:W-:Y:S05]  /*3d50*/  @!P0 BRA `(.L_x_83) ;  /* 0x0000000000048947 */ /* 0x000fea0003800000 */
[----:B------:R0:W5:Y:S02]  /*3d60*/  LDG.E.LTC128B R19, desc[UR38][R8.64+0xc0] ;  /* 0x0000c02608137981 */ /* 0x000164000c1e1920 */
.L_x_83:
[----:B------:R-:W-:Y:S05]  /*3d70*/  BSYNC B1 ;  /* 0x0000000000017941 */ /* 0x000fea0003800000 */
.L_x_82:
        /* <DEDUP_REMOVED lines=8> */
.L_x_85:
[----:B------:R-:W-:Y:S05]  /*3e00*/  BSYNC B1 ;  /* 0x0000000000017941 */ /* 0x000fea0003800000 */
.L_x_84:
        /* <DEDUP_REMOVED lines=8> */
.L_x_87:
[----:B------:R-:W-:Y:S05]  /*3e90*/  BSYNC B1 ;  /* 0x0000000000017941 */ /* 0x000fea0003800000 */
.L_x_86:
[----:B0----5:R-:W-:Y:S01]  /*3ea0*/  FMUL R13, R19, R152 ;  /* 0x00000098130d7220 */ /* 0x021fe20000400000 */
[----:B------:R-:W-:Y:S01]  /*3eb0*/  ISETP.GT.AND P1, PT, R3, RZ, P0 ;  /* 0x000000ff0300720c */ /* 0x000fe20000724270 */
[----:B------:R-:W-:Y:S02]  /*3ec0*/  BSSY B1, `(.L_x_88) ;  /* 0x0000005000017945 */ /* 0x000fe40003800000 */
[----:B------:R-:W-:-:S05]  /*3ed0*/  FFMA R13, R52, R153, R13 ;  /* 0x00000099340d7223 */ /* 0x000fca000000000d */
[----:B------:R0:W-:Y:S05]  /*3ee0*/  @P3 STG.E desc[UR38][R4.64+0xe0], R13 ;  /* 0x0000e00d04003986 */ /* 0x0001ea000c101926 */
[----:B------:R-:W-:Y:S05]  /*3ef0*/  @!P1 BRA `(.L_x_89) ;  /* 0x0000000000049947 */ /* 0x000fea0003800000 */
[----:B------:R0:W5:Y:S02]  /*3f00*/  LDG.E.LTC128B R19, desc[UR38][R6.64+0xe4] ;  /* 0x0000e42606137981 */ /* 0x000164000c1e1920 */
.L_x_89:
[----:B------:R-:W-:Y:S05]  /*3f10*/  BSYNC B1 ;  /* 0x0000000000017941 */ /* 0x000fea0003800000 */
.L_x_88:
[----:B-----5:R-:W-:Y:S01]  /*3f20*/  FMUL R2, R19, R152 ;  /* 0x0000009813027220 */ /* 0x020fe20000400000 */
[----:B------:R-:W-:Y:S01]  /*3f30*/  ISETP.GT.AND P2, PT, R3, 0x8, P2 ;  /* 0x000000080300780c */ /* 0x000fe20001744270 */
[----:B------:R-:W-:Y:S02]  /*3f40*/  BSSY B1, `(.L_x_90) ;  /* 0x0000005000017945 */ /* 0x000fe40003800000 */
[----:B------:R-:W-:-:S05]  /*3f50*/  FFMA R53, R53, R153, R2 ;  /* 0x0000009935357223 */ /* 0x000fca0000000002 */
[----:B------:R0:W-:Y:S05]  /*3f60*/  @P1 STG.E desc[UR38][R4.64+0xe4], R53 ;  /* 0x0000e43504001986 */ /* 0x0001ea000c101926 */
[----:B------:R-:W-:Y:S05]  /*3f70*/  @!P2 BRA `(.L_x_91) ;  /* 0x000000000004a947 */ /* 0x000fea0003800000 */
[----:B------:R0:W5:Y:S02]  /*3f80*/  LDG.E.LTC128B R19, desc[UR38][R8.64+0xe0] ;  /* 0x0000e02608137981 */ /* 0x000164000c1e1920 */
.L_x_91:
[----:B------:R-:W-:Y:S05]  /*3f90*/  BSYNC B1 ;  /* 0x0000000000017941 */ /* 0x000fea0003800000 */
.L_x_90:
        /* <DEDUP_REMOVED lines=8> */
.L_x_93:
[----:B------:R-:W-:Y:S05]  /*4020*/  BSYNC B1 ;  /* 0x0000000000017941 */ /* 0x000fea0003800000 */
.L_x_92:
        /* <DEDUP_REMOVED lines=8> */
.L_x_95:
[----:B------:R-:W-:Y:S05]  /*40b0*/  BSYNC B1 ;  /* 0x0000000000017941 */ /* 0x000fea0003800000 */
.L_x_94:
[----:B0----5:R-:W-:Y:S01]  /*40c0*/  FMUL R13, R19, R152 ;  /* 0x00000098130d7220 */ /* 0x021fe20000400000 */
[----:B------:R-:W-:Y:S01]  /*40d0*/  ISETP.GT.AND P0, PT, R3, RZ, P2 ;  /* 0x000000ff0300720c */ /* 0x000fe20001704270 */
[----:B------:R-:W-:Y:S02]  /*40e0*/  BSSY B1, `(.L_x_96) ;  /* 0x0000005000017945 */ /* 0x000fe40003800000 */
[----:B------:R-:W-:-:S05]  /*40f0*/  FFMA R13, R56, R153, R13 ;  /* 0x00000099380d7223 */ /* 0x000fca000000000d */
[----:B------:R0:W-:Y:S05]  /*4100*/  @P3 STG.E desc[UR38][R4.64+0x100], R13 ;  /* 0x0001000d04003986 */ /* 0x0001ea000c101926 */
[----:B------:R-:W-:Y:S05]  /*4110*/  @!P0 BRA `(.L_x_97) ;  /* 0x0000000000048947 */ /* 0x000fea0003800000 */
[----:B------:R0:W5:Y:S02]  /*4120*/  LDG.E.LTC128B R19, desc[UR38][R6.64+0x104] ;  /* 0x0001042606137981 */ /* 0x000164000c1e1920 */
.L_x_97:
[----:B------:R-:W-:Y:S05]  /*4130*/  BSYNC B1 ;  /* 0x0000000000017941 */ /* 0x000fea0003800000 */
.L_x_96:
[----:B-----5:R-:W-:Y:S01]  /*4140*/  FMUL R2, R19, R152 ;  /* 0x0000009813027220 */ /* 0x020fe20000400000 */
[----:B------:R-:W-:Y:S01]  /*4150*/  ISETP.GT.AND P1, PT, R3, 0x8, P1 ;  /* 0x000000080300780c */ /* 0x000fe20000f24270 */
[----:B------:R-:W-:Y:S02]  /*4160*/  BSSY B1, `(.L_x_98) ;  /* 0x0000005000017945 */ /* 0x000fe40003800000 */
[----:B------:R-:W-:-:S05]  /*4170*/  FFMA R57, R57, R153, R2 ;  /* 0x0000009939397223 */ /* 0x000fca0000000002 */
[----:B------:R0:W-:Y:S05]  /*4180*/  @P0 STG.E desc[UR38][R4.64+0x104], R57 ;  /* 0x0001043904000986 */ /* 0x0001ea000c101926 */
[----:B------:R-:W-:Y:S05]  /*4190*/  @!P1 BRA `(.L_x_99) ;  /* 0x0000000000049947 */ /* 0x000fea0003800000 */
[----:B------:R0:W5:Y:S02]  /*41a0*/  LDG.E.LTC128B R19, desc[UR38][R8.64+0x100] ;  /* 0x0001002608137981 */ /* 0x000164000c1e1920 */
.L_x_99:
[----:B------:R-:W-:Y:S05]  /*41b0*/  BSYNC B1 ;  /* 0x0000000000017941 */ /* 0x000fea0003800000 */
.L_x_98:
        /* <DEDUP_REMOVED lines=8> */
.L_x_101:
[----:B------:R-:W-:Y:S05]  /*4240*/  BSYNC B1 ;  /* 0x0000000000017941 */ /* 0x000fea0003800000 */
.L_x_100:
        /* <DEDUP_REMOVED lines=8> */
.L_x_103:
[----:B------:R-:W-:Y:S05]  /*42d0*/  BSYNC B1 ;  /* 0x0000000000017941 */ /* 0x000fea0003800000 */
.L_x_102:
[----:B0----5:R-:W-:Y:S01]  /*42e0*/  FMUL R13, R19, R152 ;  /* 0x00000098130d7220 */ /* 0x021fe20000400000 */
[----:B------:R-:W-:Y:S01]  /*42f0*/  ISETP.GT.AND P2, PT, R3, RZ, P1 ;  /* 0x000000ff0300720c */ /* 0x000fe20000f44270 */
[----:B------:R-:W-:Y:S02]  /*4300*/  BSSY B1, `(.L_x_104) ;  /* 0x0000005000017945 */ /* 0x000fe40003800000 */
[----:B------:R-:W-:-:S05]  /*4310*/  FFMA R13, R60, R153, R13 ;  /* 0x000000993c0d7223 */ /* 0x000fca000000000d */
[----:B------:R0:W-:Y:S05]  /*4320*/  @P3 STG.E desc[UR38][R4.64+0x120], R13 ;  /* 0x0001200d04003986 */ /* 0x0001ea000c101926 */
[----:B------:R-:W-:Y:S05]  /*4330*/  @!P2 BRA `(.L_x_105) ;  /* 0x000000000004a947 */ /* 0x000fea0003800000 */
[----:B------:R0:W5:Y:S02]  /*4340*/  LDG.E.LTC128B R19, desc[UR38][R6.64+0x124] ;  /* 0x0001242606137981 */ /* 0x000164000c1e1920 */
.L_x_105:
[----:B------:R-:W-:Y:S05]  /*4350*/  BSYNC B1 ;  /* 0x0000000000017941 */ /* 0x000fea0003800000 */
.L_x_104:
[----:B-----5:R-:W-:Y:S01]  /*4360*/  FMUL R2, R19, R152 ;  /* 0x0000009813027220 */ /* 0x020fe20000400000 */
[----:B------:R-:W-:Y:S01]  /*4370*/  ISETP.GT.AND P0, PT, R3, 0x8, P0 ;  /* 0x000000080300780c */ /* 0x000fe20000704270 */
[----:B------:R-:W-:Y:S02]  /*4380*/  BSSY B1, `(.L_x_106) ;  /* 0x0000005000017945 */ /* 0x000fe40003800000 */
[----:B------:R-:W-:-:S05]  /*4390*/  FFMA R61, R61, R153, R2 ;  /* 0x000000993d3d7223 */ /* 0x000fca0000000002 */
[----:B------:R0:W-:Y:S05]  /*43a0*/  @P2 STG.E desc[UR38][R4.64+0x124], R61 ;  /* 0x0001243d04002986 */ /* 0x0001ea000c101926 */
[----:B------:R-:W-:Y:S05]  /*43b0*/  @!P0 BRA `(.L_x_107) ;  /* 0x0000000000048947 */ /* 0x000fea0003800000 */
[----:B------:R0:W5:Y:S02]  /*43c0*/  LDG.E.LTC128B R19, desc[UR38][R8.64+0x120] ;  /* 0x0001202608137981 */ /* 0x000164000c1e1920 */
.L_x_107:
[----:B------:R-:W-:Y:S05]  /*43d0*/  BSYNC B1 ;  /* 0x0000000000017941 */ /* 0x000fea0003800000 */
.L_x_106:
        /* <DEDUP_REMOVED lines=8> */
.L_x_109:
[----:B------:R-:W-:Y:S05]  /*4460*/  BSYNC B1 ;  /* 0x0000000000017941 */ /* 0x000fea0003800000 */
.L_x_108:
        /* <DEDUP_REMOVED lines=8> */
.L_x_111:
[----:B------:R-:W-:Y:S05]  /*44f0*/  BSYNC B1 ;  /* 0x0000000000017941 */ /* 0x000fea0003800000 */
.L_x_110:
[----:B0----5:R-:W-:Y:S01]  /*4500*/  FMUL R13, R19, R152 ;  /* 0x00000098130d7220 */ /* 0x021fe20000400000 */
[----:B------:R-:W-:Y:S01]  /*4510*/  ISETP.GT.AND P1, PT, R3, RZ, P0 ;  /* 0x000000ff0300720c */ /* 0x000fe20000724270 */
[----:B------:R-:W-:Y:S02]  /*4520*/  BSSY B1, `(.L_x_112) ;  /* 0x0000005000017945 */ /* 0x000fe40003800000 */
[----:B------:R-:W-:-:S05]  /*4530*/  FFMA R13, R64, R153, R13 ;  /* 0x00000099400d7223 */ /* 0x000fca000000000d */
[----:B------:R0:W-:Y:S05]  /*4540*/  @P3 STG.E desc[UR38][R4.64+0x140], R13 ;  /* 0x0001400d04003986 */ /* 0x0001ea000c101926 */
[----:B------:R-:W-:Y:S05]  /*4550*/  @!P1 BRA `(.L_x_113) ;  /* 0x0000000000049947 */ /* 0x000fea0003800000 */
[----:B------:R0:W5:Y:S02]  /*4560*/  LDG.E.LTC128B R19, desc[UR38][R6.64+0x144] ;  /* 0x0001442606137981 */ /* 0x000164000c1e1920 */
.L_x_113:
[----:B------:R-:W-:Y:S05]  /*4570*/  BSYNC B1 ;  /* 0x0000000000017941 */ /* 0x000fea0003800000 */
.L_x_112:
[----:B-----5:R-:W-:Y:S01]  /*4580*/  FMUL R2, R19, R152 ;  /* 0x0000009813027220 */ /* 0x020fe20000400000 */
[----:B------:R-:W-:Y:S01]  /*4590*/  ISETP.GT.AND P2, PT, R3, 0x8, P2 ;  /* 0x000000080300780c */ /* 0x000fe20001744270 */
[----:B------:R-:W-:Y:S02]  /*45a0*/  BSSY B1, `(.L_x_114) ;  /* 0x0000005000017945 */ /* 0x000fe40003800000 */
[----:B------:R-:W-:-:S05]  /*45b0*/  FFMA R65, R65, R153, R2 ;  /* 0x0000009941417223 */ /* 0x000fca0000000002 */
[----:B------:R0:W-:Y:S05]  /*45c0*/  @P1 STG.E desc[UR38][R4.64+0x144], R65 ;  /* 0x0001444104001986 */ /* 0x0001ea000c101926 */
[----:B------:R-:W-:Y:S05]  /*45d0*/  @!P2 BRA `(.L_x_115) ;  /* 0x000000000004a947 */ /* 0x000fea0003800000 */
[----:B------:R0:W5:Y:S02]  /*45e0*/  LDG.E.LTC128B R19, desc[UR38][R8.64+0x140] ;  /* 0x0001402608137981 */ /* 0x000164000c1e1920 */
.L_x_115:
[----:B------:R-:W-:Y:S05]  /*45f0*/  BSYNC B1 ;  /* 0x0000000000017941 */ /* 0x000fea0003800000 */
.L_x_114:
        /* <DEDUP_REMOVED lines=8> */
.L_x_117:
[----:B------:R-:W-:Y:S05]  /*4680*/  BSYNC B1 ;  /* 0x0000000000017941 */ /* 0x000fea0003800000 */
.L_x_116:
        /* <DEDUP_REMOVED lines=8> */
.L_x_119:
[----:B------:R-:W-:Y:S05]  /*4710*/  BSYNC B1 ;  /* 0x0000000000017941 */ /* 0x000fea0003800000 */
.L_x_118:
[----:B0----5:R-:W-:Y:S01]  /*4720*/  FMUL R13, R19, R152 ;  /* 0x00000098130d7220 */ /* 0x021fe20000400000 */
[----:B------:R-:W-:Y:S01]  /*4730*/  ISETP.GT.AND P0, PT, R3, RZ, P2 ;  /* 0x000000ff0300720c */ /* 0x000fe20001704270 */
[----:B------:R-:W-:Y:S02]  /*4740*/  BSSY B1, `(.L_x_120) ;  /* 0x0000005000017945 */ /* 0x000fe40003800000 */
[----:B------:R-:W-:-:S05]  /*4750*/  FFMA R13, R68, R153, R13 ;  /* 0x00000099440d7223 */ /* 0x000fca000000000d */
[----:B------:R0:W-:Y:S05]  /*4760*/  @P3 STG.E desc[UR38][R4.64+0x160], R13 ;  /* 0x0001600d04003986 */ /* 0x0001ea000c101926 */
[----:B------:R-:W-:Y:S05]  /*4770*/  @!P0 BRA `(.L_x_121) ;  /* 0x0000000000048947 */ /* 0x000fea0003800000 */
[----:B------:R0:W5:Y:S02]  /*4780*/  LDG.E.LTC128B R19, desc[UR38][R6.64+0x164] ;  /* 0x0001642606137981 */ /* 0x000164000c1e1920 */
.L_x_121:
[----:B------:R-:W-:Y:S05]  /*4790*/  BSYNC B1 ;  /* 0x0000000000017941 */ /* 0x000fea0003800000 */
.L_x_120:
[----:B-----5:R-:W-:Y:S01]  /*47a0*/  FMUL R2, R19, R152 ;  /* 0x0000009813027220 */ /* 0x020fe20000400000 */
[----:B------:R-:W-:Y:S01]  /*47b0*/  ISETP.GT.AND P1, PT, R3, 0x8, P1 ;  /* 0x000000080300780c */ /* 0x000fe20000f24270 */
[----:B------:R-:W-:Y:S02]  /*47c0*/  BSSY B1, `(.L_x_122) ;  /* 0x0000005000017945 */ /* 0x000fe40003800000 */
[----:B------:R-:W-:-:S05]  /*47d0*/  FFMA R69, R69, R153, R2 ;  /* 0x0000009945457223 */ /* 0x000fca0000000002 */
[----:B------:R0:W-:Y:S05]  /*47e0*/  @P0 STG.E desc[UR38][R4.64+0x164], R69 ;  /* 0x0001644504000986 */ /* 0x0001ea000c101926 */
[----:B------:R-:W-:Y:S05]  /*47f0*/  @!P1 BRA `(.L_x_123) ;  /* 0x0000000000049947 */ /* 0x000fea0003800000 */
[----:B------:R0:W5:Y:S02]  /*4800*/  LDG.E.LTC128B R19, desc[UR38][R8.64+0x160] ;  /* 0x0001602608137981 */ /* 0x000164000c1e1920 */
.L_x_123:
[----:B------:R-:W-:Y:S05]  /*4810*/  BSYNC B1 ;  /* 0x0000000000017941 */ /* 0x000fea0003800000 */
.L_x_122:
        /* <DEDUP_REMOVED lines=8> */
.L_x_125:
[----:B------:R-:W-:Y:S05]  /*48a0*/  BSYNC B1 ;  /* 0x0000000000017941 */ /* 0x000fea0003800000 */
.L_x_124:
        /* <DEDUP_REMOVED lines=8> */
.L_x_127:
[----:B------:R-:W-:Y:S05]  /*4930*/  BSYNC B1 ;  /* 0x0000000000017941 */ /* 0x000fea0003800000 */
.L_x_126:
[----:B0----5:R-:W-:Y:S01]  /*4940*/  FMUL R13, R19, R152 ;  /* 0x00000098130d7220 */ /* 0x021fe20000400000 */
[----:B------:R-:W-:Y:S01]  /*4950*/  ISETP.GT.AND P2, PT, R3, RZ, P1 ;  /* 0x000000ff0300720c */ /* 0x000fe20000f44270 */
[----:B------:R-:W-:Y:S02]  /*4960*/  BSSY B1, `(.L_x_128) ;  /* 0x0000005000017945 */ /* 0x000fe40003800000 */
[----:B------:R-:W-:-:S05]  /*4970*/  FFMA R13, R72, R153, R13 ;  /* 0x00000099480d7223 */ /* 0x000fca000000000d */
[----:B------:R0:W-:Y:S05]  /*4980*/  @P3 STG.E desc[UR38][R4.64+0x180], R13 ;  /* 0x0001800d04003986 */ /* 0x0001ea000c101926 */
[----:B------:R-:W-:Y:S05]  /*4990*/  @!P2 BRA `(.L_x_129) ;  /* 0x000000000004a947 */ /* 0x000fea0003800000 */
[----:B------:R0:W5:Y:S02]  /*49a0*/  LDG.E.LTC128B R19, desc[UR38][R6.64+0x184] ;  /* 0x0001842606137981 */ /* 0x000164000c1e1920 */
.L_x_129:
[----:B------:R-:W-:Y:S05]  /*49b0*/  BSYNC B1 ;  /* 0x0000000000017941 */ /* 0x000fea0003800000 */
.L_x_128:
[----:B-----5:R-:W-:Y:S01]  /*49c0*/  FMUL R2, R19, R152 ;  /* 0x0000009813027220 */ /* 0x020fe20000400000 */
[----:B------:R-:W-:Y:S01]  /*49d0*/  ISETP.GT.AND P0, PT, R3, 0x8, P0 ;  /* 0x000000080300780c */ /* 0x000fe20000704270 */
[----:B------:R-:W-:Y:S02]  /*49e0*/  BSSY B1, `(.L_x_130) ;  /* 0x0000005000017945 */ /* 0x000fe40003800000 */
[----:B------:R-:W-:-:S05]  /*49f0*/  FFMA R73, R73, R153, R2 ;  /* 0x0000009949497223 */ /* 0x000fca0000000002 */
[----:B------:R0:W-:Y:S05]  /*4a00*/  @P2 STG.E desc[UR38][R4.64+0x184], R73 ;  /* 0x0001844904002986 */ /* 0x0001ea000c101926 */
[----:B------:R-:W-:Y:S05]  /*4a10*/  @!P0 BRA `(.L_x_131) ;  /* 0x0000000000048947 */ /* 0x000fea0003800000 */
[----:B------:R0:W5:Y:S02]  /*4a20*/  LDG.E.LTC128B R19, desc[UR38][R8.64+0x180] ;  /* 0x0001802608137981 */ /* 0x000164000c1e1920 */
.L_x_131:
[----:B------:R-:W-:Y:S05]  /*4a30*/  BSYNC B1 ;  /* 0x0000000000017941 */ /* 0x000fea0003800000 */
.L_x_130:
        /* <DEDUP_REMOVED lines=8> */
.L_x_133:
[----:B------:R-:W-:Y:S05]  /*4ac0*/  BSYNC B1 ;  /* 0x0000000000017941 */ /* 0x000fea0003800000 */
.L_x_132:
        /* <DEDUP_REMOVED lines=8> */
.L_x_135:
[----:B------:R-:W-:Y:S05]  /*4b50*/  BSYNC B1 ;  /* 0x0000000000017941 */ /* 0x000fea0003800000 */
.L_x_134:
[----:B0----5:R-:W-:Y:S01]  /*4b60*/  FMUL R13, R19, R152 ;  /* 0x00000098130d7220 */ /* 0x021fe20000400000 */
[----:B------:R-:W-:Y:S01]  /*4b70*/  ISETP.GT.AND P1, PT, R3, RZ, P0 ;  /* 0x000000ff0300720c */ /* 0x000fe20000724270 */
[----:B------:R-:W-:Y:S02]  /*4b80*/  BSSY B1, `(.L_x_136) ;  /* 0x0000005000017945 */ /* 0x000fe40003800000 */
[----:B------:R-:W-:-:S05]  /*4b90*/  FFMA R13, R76, R153, R13 ;  /* 0x000000994c0d7223 */ /* 0x000fca000000000d */
[----:B------:R0:W-:Y:S05]  /*4ba0*/  @P3 STG.E desc[UR38][R4.64+0x1a0], R13 ;  /* 0x0001a00d04003986 */ /* 0x0001ea000c101926 */
[----:B------:R-:W-:Y:S05]  /*4bb0*/  @!P1 BRA `(.L_x_137) ;  /* 0x0000000000049947 */ /* 0x000fea0003800000 */
[----:B------:R0:W5:Y:S02]  /*4bc0*/  LDG.E.LTC128B R19, desc[UR38][R6.64+0x1a4] ;  /* 0x0001a42606137981 */ /* 0x000164000c1e1920 */
.L_x_137:
[----:B------:R-:W-:Y:S05]  /*4bd0*/  BSYNC B1 ;  /* 0x0000000000017941 */ /* 0x000fea0003800000 */
.L_x_136:
[----:B-----5:R-:W-:Y:S01]  /*4be0*/  FMUL R2, R19, R152 ;  /* 0x0000009813027220 */ /* 0x020fe20000400000 */
[----:B------:R-:W-:Y:S01]  /*4bf0*/  ISETP.GT.AND P2, PT, R3, 0x8, P2 ;  /* 0x000000080300780c */ /* 0x000fe20001744270 */
[----:B------:R-:W-:Y:S02]  /*4c00*/  BSSY B1, `(.L_x_138) ;  /* 0x0000005000017945 */ /* 0x000fe40003800000 */
[----:B------:R-:W-:-:S05]  /*4c10*/  FFMA R77, R77, R153, R2 ;  /* 0x000000994d4d7223 */ /* 0x000fca0000000002 */
[----:B------:R0:W-:Y:S05]  /*4c20*/  @P1 STG.E desc[UR38][R4.64+0x1a4], R77 ;  /* 0x0001a44d04001986 */ /* 0x0001ea000c101926 */
[----:B------:R-:W-:Y:S05]  /*4c30*/  @!P2 BRA `(.L_x_139) ;  /* 0x000000000004a947 */ /* 0x000fea0003800000 */
[----:B------:R0:W5:Y:S02]  /*4c40*/  LDG.E.LTC128B R19, desc[UR38][R8.64+0x1a0] ;  /* 0x0001a02608137981 */ /* 0x000164000c1e1920 */
.L_x_139:
[----:B------:R-:W-:Y:S05]  /*4c50*/  BSYNC B1 ;  /* 0x0000000000017941 */ /* 0x000fea0003800000 */
.L_x_138:
        /* <DEDUP_REMOVED lines=8> */
.L_x_141:
[----:B------:R-:W-:Y:S05]  /*4ce0*/  BSYNC B1 ;  /* 0x0000000000017941 */ /* 0x000fea0003800000 */
.L_x_140:
        /* <DEDUP_REMOVED lines=8> */
.L_x_143:
[----:B------:R-:W-:Y:S05]  /*4d70*/  BSYNC B1 ;  /* 0x0000000000017941 */ /* 0x000fea0003800000 */
.L_x_142:
[----:B0----5:R-:W-:Y:S01]  /*4d80*/  FMUL R13, R19, R152 ;  /* 0x00000098130d7220 */ /* 0x021fe20000400000 */
[----:B------:R-:W-:Y:S01]  /*4d90*/  ISETP.GT.AND P0, PT, R3, RZ, P2 ;  /* 0x000000ff0300720c */ /* 0x000fe20001704270 */
[----:B------:R-:W-:Y:S02]  /*4da0*/  BSSY B1, `(.L_x_144) ;  /* 0x0000005000017945 */ /* 0x000fe40003800000 */
[----:B------:R-:W-:-:S05]  /*4db0*/  FFMA R13, R80, R153, R13 ;  /* 0x00000099500d7223 */ /* 0x000fca000000000d */
[----:B------:R0:W-:Y:S05]  /*4dc0*/  @P3 STG.E desc[UR38][R4.64+0x1c0], R13 ;  /* 0x0001c00d04003986 */ /* 0x0001ea000c101926 */
[----:B------:R-:W-:Y:S05]  /*4dd0*/  @!P0 BRA `(.L_x_145) ;  /* 0x0000000000048947 */ /* 0x000fea0003800000 */
[----:B------:R0:W5:Y:S02]  /*4de0*/  LDG.E.LTC128B R19, desc[UR38][R6.64+0x1c4] ;  /* 0x0001c42606137981 */ /* 0x000164000c1e1920 */
.L_x_145:
[----:B------:R-:W-:Y:S05]  /*4df0*/  BSYNC B1 ;  /* 0x0000000000017941 */ /* 0x000fea0003800000 */
.L_x_144:
[----:B-----5:R-:W-:Y:S01]  /*4e00*/  FMUL R2, R19, R152 ;  /* 0x0000009813027220 */ /* 0x020fe20000400000 */
[----:B------:R-:W-:Y:S01]  /*4e10*/  ISETP.GT.AND P1, PT, R3, 0x8, P1 ;  /* 0x000000080300780c */ /* 0x000fe20000f24270 */
[----:B------:R-:W-:Y:S02]  /*4e20*/  BSSY B1, `(.L_x_146) ;  /* 0x0000005000017945 */ /* 0x000fe40003800000 */
[----:B------:R-:W-:-:S05]  /*4e30*/  FFMA R81, R81, R153, R2 ;  /* 0x0000009951517223 */ /* 0x000fca0000000002 */
[----:B------:R0:W-:Y:S05]  /*4e40*/  @P0 STG.E desc[UR38][R4.64+0x1c4], R81 ;  /* 0x0001c45104000986 */ /* 0x0001ea000c101926 */
[----:B------:R-:W-:Y:S05]  /*4e50*/  @!P1 BRA `(.L_x_147) ;  /* 0x0000000000049947 */ /* 0x000fea0003800000 */
[----:B------:R0:W5:Y:S02]  /*4e60*/  LDG.E.LTC128B R19, desc[UR38][R8.64+0x1c0] ;  /* 0x0001c02608137981 */ /* 0x000164000c1e1920 */
.L_x_147:
[----:B------:R-:W-:Y:S05]  /*4e70*/  BSYNC B1 ;  /* 0x0000000000017941 */ /* 0x000fea0003800000 */
.L_x_146:
        /* <DEDUP_REMOVED lines=8> */
.L_x_149:
[----:B------:R-:W-:Y:S05]  /*4f00*/  BSYNC B1 ;  /* 0x0000000000017941 */ /* 0x000fea0003800000 */
.L_x_148:
        /* <DEDUP_REMOVED lines=8> */
.L_x_151:
[----:B------:R-:W-:Y:S05]  /*4f90*/  BSYNC B1 ;  /* 0x0000000000017941 */ /* 0x000fea0003800000 */
.L_x_150:
[----:B0----5:R-:W-:Y:S01]  /*4fa0*/  FMUL R13, R19, R152 ;  /* 0x00000098130d7220 */ /* 0x021fe20000400000 */
[----:B------:R-:W-:Y:S01]  /*4fb0*/  ISETP.GT.AND P2, PT, R3, RZ, P1 ;  /* 0x000000ff0300720c */ /* 0x000fe20000f44270 */
[----:B------:R-:W-:Y:S02]  /*4fc0*/  BSSY B1, `(.L_x_152) ;  /* 0x0000005000017945 */ /* 0x000fe40003800000 */
[----:B------:R-:W-:-:S05]  /*4fd0*/  FFMA R13, R84, R153, R13 ;  /* 0x00000099540d7223 */ /* 0x000fca000000000d */
[----:B------:R0:W-:Y:S05]  /*4fe0*/  @P3 STG.E desc[UR38][R4.64+0x1e0], R13 ;  /* 0x0001e00d04003986 */ /* 0x0001ea000c101926 */
[----:B------:R-:W-:Y:S05]  /*4ff0*/  @!P2 BRA `(.L_x_153) ;  /* 0x000000000004a947 */ /* 0x000fea0003800000 */
[----:B------:R0:W5:Y:S02]  /*5000*/  LDG.E.LTC128B R19, desc[UR38][R6.64+0x1e4] ;  /* 0x0001e42606137981 */ /* 0x000164000c1e1920 */
.L_x_153:
[----:B------:R-:W-:Y:S05]  /*5010*/  BSYNC B1 ;  /* 0x0000000000017941 */ /* 0x000fea0003800000 */
.L_x_152:
[----:B-----5:R-:W-:Y:S01]  /*5020*/  FMUL R2, R19, R152 ;  /* 0x0000009813027220 */ /* 0x020fe20000400000 */
[----:B------:R-:W-:Y:S01]  /*5030*/  ISETP.GT.AND P0, PT, R3, 0x8, P0 ;  /* 0x000000080300780c */ /* 0x000fe20000704270 */
[----:B------:R-:W-:Y:S02]  /*5040*/  BSSY B1, `(.L_x_154) ;  /* 0x0000005000017945 */ /* 0x000fe40003800000 */
[----:B------:R-:W-:-:S05]  /*5050*/  FFMA R85, R85, R153, R2 ;  /* 0x0000009955557223 */ /* 0x000fca0000000002 */
[----:B------:R0:W-:Y:S05]  /*5060*/  @P2 STG.E desc[UR38][R4.64+0x1e4], R85 ;  /* 0x0001e45504002986 */ /* 0x0001ea000c101926 */
[----:B------:R-:W-:Y:S05]  /*5070*/  @!P0 BRA `(.L_x_155) ;  /* 0x0000000000048947 */ /* 0x000fea0003800000 */
[----:B------:R0:W5:Y:S02]  /*5080*/  LDG.E.LTC128B R19, desc[UR38][R8.64+0x1e0] ;  /* 0x0001e02608137981 */ /* 0x000164000c1e1920 */
.L_x_155:
[----:B------:R-:W-:Y:S05]  /*5090*/  BSYNC B1 ;  /* 0x0000000000017941 */ /* 0x000fea0003800000 */
.L_x_154:
        /* <DEDUP_REMOVED lines=8> */
.L_x_157:
[----:B------:R-:W-:Y:S05]  /*5120*/  BSYNC B1 ;  /* 0x0000000000017941 */ /* 0x000fea0003800000 */
.L_x_156:
        /* <DEDUP_REMOVED lines=8> */
.L_x_159:
[----:B------:R-:W-:Y:S05]  /*51b0*/  BSYNC B1 ;  /* 0x0000000000017941 */ /* 0x000fea0003800000 */
.L_x_158:
[----:B0----5:R-:W-:Y:S01]  /*51c0*/  FMUL R13, R19, R152 ;  /* 0x00000098130d7220 */ /* 0x021fe20000400000 */
[----:B------:R-:W-:Y:S01]  /*51d0*/  ISETP.GT.AND P1, PT, R3, RZ, P0 ;  /* 0x000000ff0300720c */ /* 0x000fe20000724270 */
[----:B------:R-:W-:Y:S02]  /*51e0*/  BSSY B1, `(.L_x_160) ;  /* 0x0000005000017945 */ /* 0x000fe40003800000 */
[----:B------:R-:W-:-:S05]  /*51f0*/  FFMA R13, R88, R153, R13 ;  /* 0x00000099580d7223 */ /* 0x000fca000000000d */
[----:B------:R0:W-:Y:S05]  /*5200*/  @P3 STG.E desc[UR38][R4.64+0x200], R13 ;  /* 0x0002000d04003986 */ /* 0x0001ea000c101926 */
[----:B------:R-:W-:Y:S05]  /*5210*/  @!P1 BRA `(.L_x_161) ;  /* 0x0000000000049947 */ /* 0x000fea0003800000 */
[----:B------:R0:W5:Y:S02]  /*5220*/  LDG.E.LTC128B R19, desc[UR38][R6.64+0x204] ;  /* 0x0002042606137981 */ /* 0x000164000c1e1920 */
.L_x_161:
[----:B------:R-:W-:Y:S05]  /*5230*/  BSYNC B1 ;  /* 0x0000000000017941 */ /* 0x000fea0003800000 */
.L_x_160:
[----:B-----5:R-:W-:Y:S01]  /*5240*/  FMUL R2, R19, R152 ;  /* 0x0000009813027220 */ /* 0x020fe20000400000 */
[----:B------:R-:W-:Y:S01]  /*5250*/  ISETP.GT.AND P2, PT, R3, 0x8, P2 ;  /* 0x000000080300780c */ /* 0x000fe20001744270 */
[----:B------:R-:W-:Y:S02]  /*5260*/  BSSY B1, `(.L_x_162) ;  /* 0x0000005000017945 */ /* 0x000fe40003800000 */
[----:B------:R-:W-:-:S05]  /*5270*/  FFMA R89, R89, R153, R2 ;  /* 0x0000009959597223 */ /* 0x000fca0000000002 */
[----:B------:R0:W-:Y:S05]  /*5280*/  @P1 STG.E desc[UR38][R4.64+0x204], R89 ;  /* 0x0002045904001986 */ /* 0x0001ea000c101926 */
[----:B------:R-:W-:Y:S05]  /*5290*/  @!P2 BRA `(.L_x_163) ;  /* 0x000000000004a947 */ /* 0x000fea0003800000 */
[----:B------:R0:W5:Y:S02]  /*52a0*/  LDG.E.LTC128B R19, desc[UR38][R8.64+0x200] ;  /* 0x0002002608137981 */ /* 0x000164000c1e1920 */
.L_x_163:
[----:B------:R-:W-:Y:S05]  /*52b0*/  BSYNC B1 ;  /* 0x0000000000017941 */ /* 0x000fea0003800000 */
.L_x_162:
        /* <DEDUP_REMOVED lines=8> */
.L_x_165:
[----:B------:R-:W-:Y:S05]  /*5340*/  BSYNC B1 ;  /* 0x0000000000017941 */ /* 0x000fea0003800000 */
.L_x_164:
        /* <DEDUP_REMOVED lines=8> */
.L_x_167:
[----:B------:R-:W-:Y:S05]  /*53d0*/  BSYNC B1 ;  /* 0x0000000000017941 */ /* 0x000fea0003800000 */
.L_x_166:
[----:B0----5:R-:W-:Y:S01]  /*53e0*/  FMUL R13, R19, R152 ;  /* 0x00000098130d7220 */ /* 0x021fe20000400000 */
[----:B------:R-:W-:Y:S01]  /*53f0*/  ISETP.GT.AND P0, PT, R3, RZ, P2 ;  /* 0x000000ff0300720c */ /* 0x000fe20001704270 */
[----:B------:R-:W-:Y:S02]  /*5400*/  BSSY B1, `(.L_x_168) ;  /* 0x0000005000017945 */ /* 0x000fe40003800000 */
[----:B------:R-:W-:-:S05]  /*5410*/  FFMA R13, R92, R153, R13 ;  /* 0x000000995c0d7223 */ /* 0x000fca000000000d */
[----:B------:R0:W-:Y:S05]  /*5420*/  @P3 STG.E desc[UR38][R4.64+0x220], R13 ;  /* 0x0002200d04003986 */ /* 0x0001ea000c101926 */
[----:B------:R-:W-:Y:S05]  /*5430*/  @!P0 BRA `(.L_x_169) ;  /* 0x0000000000048947 */ /* 0x000fea0003800000 */
[----:B------:R0:W5:Y:S02]  /*5440*/  LDG.E.LTC128B R19, desc[UR38][R6.64+0x224] ;  /* 0x0002242606137981 */ /* 0x000164000c1e1920 */
.L_x_169:
[----:B------:R-:W-:Y:S05]  /*5450*/  BSYNC B1 ;  /* 0x0000000000017941 */ /* 0x000fea0003800000 */
.L_x_168:
[----:B-----5:R-:W-:Y:S01]  /*5460*/  FMUL R2, R19, R152 ;  /* 0x0000009813027220 */ /* 0x020fe20000400000 */
[----:B------:R-:W-:Y:S01]  /*5470*/  ISETP.GT.AND P1, PT, R3, 0x8, P1 ;  /* 0x000000080300780c */ /* 0x000fe20000f24270 */
[----:B------:R-:W-:Y:S02]  /*5480*/  BSSY B1, `(.L_x_170) ;  /* 0x0000005000017945 */ /* 0x000fe40003800000 */
[----:B------:R-:W-:-:S05]  /*5490*/  FFMA R93, R93, R153, R2 ;  /* 0x000000995d5d7223 */ /* 0x000fca0000000002 */
[----:B------:R0:W-:Y:S05]  /*54a0*/  @P0 STG.E desc[UR38][R4.64+0x224], R93 ;  /* 0x0002245d04000986 */ /* 0x0001ea000c101926 */
[----:B------:R-:W-:Y:S05]  /*54b0*/  @!P1 BRA `(.L_x_171) ;  /* 0x0000000000049947 */ /* 0x000fea0003800000 */
[----:B------:R0:W5:Y:S02]  /*54c0*/  LDG.E.LTC128B R19, desc[UR38][R8.64+0x220] ;  /* 0x0002202608137981 */ /* 0x000164000c1e1920 */
.L_x_171:
[----:B------:R-:W-:Y:S05]  /*54d0*/  BSYNC B1 ;  /* 0x0000000000017941 */ /* 0x000fea0003800000 */
.L_x_170:
        /* <DEDUP_REMOVED lines=8> */
.L_x_173:
[----:B------:R-:W-:Y:S05]  /*5560*/  BSYNC B1 ;  /* 0x0000000000017941 */ /* 0x000fea0003800000 */
.L_x_172:
        /* <DEDUP_REMOVED lines=8> */
.L_x_175:
[----:B------:R-:W-:Y:S05]  /*55f0*/  BSYNC B1 ;  /* 0x0000000000017941 */ /* 0x000fea0003800000 */
.L_x_174:
[----:B0----5:R-:W-:Y:S01]  /*5600*/  FMUL R13, R19, R152 ;  /* 0x00000098130d7220 */ /* 0x021fe20000400000 */
[----:B------:R-:W-:Y:S01]  /*5610*/  ISETP.GT.AND P2, PT, R3, RZ, P1 ;  /* 0x000000ff0300720c */ /* 0x000fe20000f44270 */
[----:B------:R-:W-:Y:S02]  /*5620*/  BSSY B1, `(.L_x_176) ;  /* 0x0000005000017945 */ /* 0x000fe40003800000 */
[----:B------:R-:W-:-:S05]  /*5630*/  FFMA R13, R96, R153, R13 ;  /* 0x00000099600d7223 */ /* 0x000fca000000000d */
[----:B------:R0:W-:Y:S05]  /*5640*/  @P3 STG.E desc[UR38][R4.64+0x240], R13 ;  /* 0x0002400d04003986 */ /* 0x0001ea000c101926 */
[----:B------:R-:W-:Y:S05]  /*5650*/  @!P2 BRA `(.L_x_177) ;  /* 0x000000000004a947 */ /* 0x000fea0003800000 */
[----:B------:R0:W5:Y:S02]  /*5660*/  LDG.E.LTC128B R19, desc[UR38][R6.64+0x244] ;  /* 0x0002442606137981 */ /* 0x000164000c1e1920 */
.L_x_177:
[----:B------:R-:W-:Y:S05]  /*5670*/  BSYNC B1 ;  /* 0x0000000000017941 */ /* 0x000fea0003800000 */
.L_x_176:
[----:B-----5:R-:W-:Y:S01]  /*5680*/  FMUL R2, R19, R152 ;  /* 0x0000009813027220 */ /* 0x020fe20000400000 */
[----:B------:R-:W-:Y:S01]  /*5690*/  ISETP.GT.AND P0, PT, R3, 0x8, P0 ;  /* 0x000000080300780c */ /* 0x000fe20000704270 */
[----:B------:R-:W-:Y:S02]  /*56a0*/  BSSY B1, `(.L_x_178) ;  /* 0x0000005000017945 */ /* 0x000fe40003800000 */
[----:B------:R-:W-:-:S05]  /*56b0*/  FFMA R97, R97, R153, R2 ;  /* 0x0000009961617223 */ /* 0x000fca0000000002 */
[----:B------:R0:W-:Y:S05]  /*56c0*/  @P2 STG.E desc[UR38][R4.64+0x244], R97 ;  /* 0x0002446104002986 */ /* 0x0001ea000c101926 */
[----:B------:R-:W-:Y:S05]  /*56d0*/  @!P0 BRA `(.L_x_179) ;  /* 0x0000000000048947 */ /* 0x000fea0003800000 */
[----:B------:R0:W5:Y:S02]  /*56e0*/  LDG.E.LTC128B R19, desc[UR38][R8.64+0x240] ;  /* 0x0002402608137981 */ /* 0x000164000c1e1920 */
.L_x_179:
[----:B------:R-:W-:Y:S05]  /*56f0*/  BSYNC B1 ;  /* 0x0000000000017941 */ /* 0x000fea0003800000 */
.L_x_178:
        /* <DEDUP_REMOVED lines=8> */
.L_x_181:
[----:B------:R-:W-:Y:S05]  /*5780*/  BSYNC B1 ;  /* 0x0000000000017941 */ /* 0x000fea0003800000 */
.L_x_180:
        /* <DEDUP_REMOVED lines=8> */
.L_x_183:
[----:B------:R-:W-:Y:S05]  /*5810*/  BSYNC B1 ;  /* 0x0000000000017941 */ /* 0x000fea0003800000 */
.L_x_182:
[----:B0----5:R-:W-:Y:S01]  /*5820*/  FMUL R13, R19, R152 ;  /* 0x00000098130d7220 */ /* 0x021fe20000400000 */
[----:B------:R-:W-:Y:S01]  /*5830*/  ISETP.GT.AND P1, PT, R3, RZ, P0 ;  /* 0x000000ff0300720c */ /* 0x000fe20000724270 */
[----:B------:R-:W-:Y:S02]  /*5840*/  BSSY B1, `(.L_x_184) ;  /* 0x0000005000017945 */ /* 0x000fe40003800000 */
[----:B------:R-:W-:-:S05]  /*5850*/  FFMA R13, R100, R153, R13 ;  /* 0x00000099640d7223 */ /* 0x000fca000000000d */
[----:B------:R0:W-:Y:S05]  /*5860*/  @P3 STG.E desc[UR38][R4.64+0x260], R13 ;  /* 0x0002600d04003986 */ /* 0x0001ea000c101926 */
[----:B------:R-:W-:Y:S05]  /*5870*/  @!P1 BRA `(.L_x_185) ;  /* 0x0000000000049947 */ /* 0x000fea0003800000 */
[----:B------:R0:W5:Y:S02]  /*5880*/  LDG.E.LTC128B R19, desc[UR38][R6.64+0x264] ;  /* 0x0002642606137981 */ /* 0x000164000c1e1920 */
.L_x_185:
[----:B------:R-:W-:Y:S05]  /*5890*/  BSYNC B1 ;  /* 0x0000000000017941 */ /* 0x000fea0003800000 */
.L_x_184:
[----:B-----5:R-:W-:Y:S01]  /*58a0*/  FMUL R2, R19, R152 ;  /* 0x0000009813027220 */ /* 0x020fe20000400000 */
[----:B------:R-:W-:Y:S01]  /*58b0*/  ISETP.GT.AND P2, PT, R3, 0x8, P2 ;  /* 0x000000080300780c */ /* 0x000fe20001744270 */
[----:B------:R-:W-:Y:S02]  /*58c0*/  BSSY B1, `(.L_x_186) ;  /* 0x0000005000017945 */ /* 0x000fe40003800000 */
[----:B------:R-:W-:-:S05]  /*58d0*/  FFMA R101, R101, R153, R2 ;  /* 0x0000009965657223 */ /* 0x000fca0000000002 */
[----:B------:R0:W-:Y:S05]  /*58e0*/  @P1 STG.E desc[UR38][R4.64+0x264], R101 ;  /* 0x0002646504001986 */ /* 0x0001ea000c101926 */
[----:B------:R-:W-:Y:S05]  /*58f0*/  @!P2 BRA `(.L_x_187) ;  /* 0x000000000004a947 */ /* 0x000fea0003800000 */
[----:B------:R0:W5:Y:S02]  /*5900*/  LDG.E.LTC128B R19, desc[UR38][R8.64+0x260] ;  /* 0x0002602608137981 */ /* 0x000164000c1e1920 */
.L_x_187:
[----:B------:R-:W-:Y:S05]  /*5910*/  BSYNC B1 ;  /* 0x0000000000017941 */ /* 0x000fea0003800000 */
.L_x_186:
        /* <DEDUP_REMOVED lines=8> */
.L_x_189:
[----:B------:R-:W-:Y:S05]  /*59a0*/  BSYNC B1 ;  /* 0x0000000000017941 */ /* 0x000fea0003800000 */
.L_x_188:
        /* <DEDUP_REMOVED lines=8> */
.L_x_191:
[----:B------:R-:W-:Y:S05]  /*5a30*/  BSYNC B1 ;  /* 0x0000000000017941 */ /* 0x000fea0003800000 */
.L_x_190:
[----:B0----5:R-:W-:Y:S01]  /*5a40*/  FMUL R13, R19, R152 ;  /* 0x00000098130d7220 */ /* 0x021fe20000400000 */
[----:B------:R-:W-:Y:S01]  /*5a50*/  ISETP.GT.AND P0, PT, R3, RZ, P2 ;  /* 0x000000ff0300720c */ /* 0x000fe20001704270 */
[----:B------:R-:W-:Y:S02]  /*5a60*/  BSSY B1, `(.L_x_192) ;  /* 0x0000005000017945 */ /* 0x000fe40003800000 */
[----:B------:R-:W-:-:S05]  /*5a70*/  FFMA R13, R104, R153, R13 ;  /* 0x00000099680d7223 */ /* 0x000fca000000000d */
[----:B------:R0:W-:Y:S05]  /*5a80*/  @P3 STG.E desc[UR38][R4.64+0x280], R13 ;  /* 0x0002800d04003986 */ /* 0x0001ea000c101926 */
[----:B------:R-:W-:Y:S05]  /*5a90*/  @!P0 BRA `(.L_x_193) ;  /* 0x0000000000048947 */ /* 0x000fea0003800000 */
[----:B------:R0:W5:Y:S02]  /*5aa0*/  LDG.E.LTC128B R19, desc[UR38][R6.64+0x284] ;  /* 0x0002842606137981 */ /* 0x000164000c1e1920 */
.L_x_193:
[----:B------:R-:W-:Y:S05]  /*5ab0*/  BSYNC B1 ;  /* 0x0000000000017941 */ /* 0x000fea0003800000 */
.L_x_192:
[----:B-----5:R-:W-:Y:S01]  /*5ac0*/  FMUL R2, R19, R152 ;  /* 0x0000009813027220 */ /* 0x020fe20000400000 */
[----:B------:R-:W-:Y:S01]  /*5ad0*/  ISETP.GT.AND P1, PT, R3, 0x8, P1 ;  /* 0x000000080300780c */ /* 0x000fe20000f24270 */
[----:B------:R-:W-:Y:S02]  /*5ae0*/  BSSY B1, `(.L_x_194) ;  /* 0x0000005000017945 */ /* 0x000fe40003800000 */
[----:B------:R-:W-:-:S05]  /*5af0*/  FFMA R105, R105, R153, R2 ;  /* 0x0000009969697223 */ /* 0x000fca0000000002 */
[----:B------:R0:W-:Y:S05]  /*5b00*/  @P0 STG.E desc[UR38][R4.64+0x284], R105 ;  /* 0x0002846904000986 */ /* 0x0001ea000c101926 */
[----:B------:R-:W-:Y:S05]  /*5b10*/  @!P1 BRA `(.L_x_195) ;  /* 0x0000000000049947 */ /* 0x000fea0003800000 */
[----:B------:R0:W5:Y:S02]  /*5b20*/  LDG.E.LTC128B R19, desc[UR38][R8.64+0x280] ;  /* 0x0002802608137981 */ /* 0x000164000c1e1920 */
.L_x_195:
[----:B------:R-:W-:Y:S05]  /*5b30*/  BSYNC B1 ;  /* 0x0000000000017941 */ /* 0x000fea0003800000 */
.L_x_194:
        /* <DEDUP_REMOVED lines=8> */
.L_x_197:
[----:B------:R-:W-:Y:S05]  /*5bc0*/  BSYNC B1 ;  /* 0x0000000000017941 */ /* 0x000fea0003800000 */
.L_x_196:
        /* <DEDUP_REMOVED lines=8> */
.L_x_199:
[----:B------:R-:W-:Y:S05]  /*5c50*/  BSYNC B1 ;  /* 0x0000000000017941 */ /* 0x000fea0003800000 */
.L_x_198:
[----:B0----5:R-:W-:Y:S01]  /*5c60*/  FMUL R13, R19, R152 ;  /* 0x00000098130d7220 */ /* 0x021fe20000400000 */
[----:B------:R-:W-:Y:S01]  /*5c70*/  ISETP.GT.AND P2, PT, R3, RZ, P1 ;  /* 0x000000ff0300720c */ /* 0x000fe20000f44270 */
[----:B------:R-:W-:Y:S02]  /*5c80*/  BSSY B1, `(.L_x_200) ;  /* 0x0000005000017945 */ /* 0x000fe40003800000 */
[----:B------:R-:W-:-:S05]  /*5c90*/  FFMA R13, R108, R153, R13 ;  /* 0x000000996c0d7223 */ /* 0x000fca000000000d */
[----:B------:R0:W-:Y:S05]  /*5ca0*/  @P3 STG.E desc[UR38][R4.64+0x2a0], R13 ;  /* 0x0002a00d04003986 */ /* 0x0001ea000c101926 */
[----:B------:R-:W-:Y:S05]  /*5cb0*/  @!P2 BRA `(.L_x_201) ;  /* 0x000000000004a947 */ /* 0x000fea0003800000 */
[----:B------:R0:W5:Y:S02]  /*5cc0*/  LDG.E.LTC128B R19, desc[UR38][R6.64+0x2a4] ;  /* 0x0002a42606137981 */ /* 0x000164000c1e1920 */
.L_x_201:
[----:B------:R-:W-:Y:S05]  /*5cd0*/  BSYNC B1 ;  /* 0x0000000000017941 */ /* 0x000fea0003800000 */
.L_x_200:
[----:B-----5:R-:W-:Y:S01]  /*5ce0*/  FMUL R2, R19, R152 ;  /* 0x0000009813027220 */ /* 0x020fe20000400000 */
[----:B------:R-:W-:Y:S01]  /*5cf0*/  ISETP.GT.AND P0, PT, R3, 0x8, P0 ;  /* 0x000000080300780c */ /* 0x000fe20000704270 */
[----:B------:R-:W-:Y:S02]  /*5d00*/  BSSY B1, `(.L_x_202) ;  /* 0x0000005000017945 */ /* 0x000fe40003800000 */
[----:B------:R-:W-:-:S05]  /*5d10*/  FFMA R109, R109, R153, R2 ;  /* 0x000000996d6d7223 */ /* 0x000fca0000000002 */
[----:B------:R0:W-:Y:S05]  /*5d20*/  @P2 STG.E desc[UR38][R4.64+0x2a4], R109 ;  /* 0x0002a46d04002986 */ /* 0x0001ea000c101926 */
[----:B------:R-:W-:Y:S05]  /*5d30*/  @!P0 BRA `(.L_x_203) ;  /* 0x0000000000048947 */ /* 0x000fea0003800000 */
[----:B------:R0:W5:Y:S02]  /*5d40*/  LDG.E.LTC128B R19, desc[UR38][R8.64+0x2a0] ;  /* 0x0002a02608137981 */ /* 0x000164000c1e1920 */
.L_x_203:
[----:B------:R-:W-:Y:S05]  /*5d50*/  BSYNC B1 ;  /* 0x0000000000017941 */ /* 0x000fea0003800000 */
.L_x_202:
        /* <DEDUP_REMOVED lines=8> */
.L_x_205:
[----:B------:R-:W-:Y:S05]  /*5de0*/  BSYNC B1 ;  /* 0x0000000000017941 */ /* 0x000fea0003800000 */
.L_x_204:
        /* <DEDUP_REMOVED lines=8> */
.L_x_207:
[----:B------:R-:W-:Y:S05]  /*5e70*/  BSYNC B1 ;  /* 0x0000000000017941 */ /* 0x000fea0003800000 */
.L_x_206:
[----:B0----5:R-:W-:Y:S01]  /*5e80*/  FMUL R13, R19, R152 ;  /* 0x00000098130d7220 */ /* 0x021fe20000400000 */
[----:B------:R-:W-:Y:S01]  /*5e90*/  ISETP.GT.AND P1, PT, R3, RZ, P0 ;  /* 0x000000ff0300720c */ /* 0x000fe20000724270 */
[----:B------:R-:W-:Y:S02]  /*5ea0*/  BSSY B1, `(.L_x_208) ;  /* 0x0000005000017945 */ /* 0x000fe40003800000 */
[----:B------:R-:W-:-:S05]  /*5eb0*/  FFMA R13, R112, R153, R13 ;  /* 0x00000099700d7223 */ /* 0x000fca000000000d */
[----:B------:R0:W-:Y:S05]  /*5ec0*/  @P3 STG.E desc[UR38][R4.64+0x2c0], R13 ;  /* 0x0002c00d04003986 */ /* 0x0001ea000c101926 */
[----:B------:R-:W-:Y:S05]  /*5ed0*/  @!P1 BRA `(.L_x_209) ;  /* 0x0000000000049947 */ /* 0x000fea0003800000 */
[----:B------:R0:W5:Y:S02]  /*5ee0*/  LDG.E.LTC128B R19, desc[UR38][R6.64+0x2c4] ;  /* 0x0002c42606137981 */ /* 0x000164000c1e1920 */
.L_x_209:
[----:B------:R-:W-:Y:S05]  /*5ef0*/  BSYNC B1 ;  /* 0x0000000000017941 */ /* 0x000fea0003800000 */
.L_x_208:
[----:B-----5:R-:W-:Y:S01]  /*5f00*/  FMUL R2, R19, R152 ;  /* 0x0000009813027220 */ /* 0x020fe20000400000 */
[----:B------:R-:W-:Y:S01]  /*5f10*/  ISETP.GT.AND P2, PT, R3, 0x8, P2 ;  /* 0x000000080300780c */ /* 0x000fe20001744270 */
[----:B------:R-:W-:Y:S02]  /*5f20*/  BSSY B1, `(.L_x_210) ;  /* 0x0000005000017945 */ /* 0x000fe40003800000 */
[----:B------:R-:W-:-:S05]  /*5f30*/  FFMA R113, R113, R153, R2 ;  /* 0x0000009971717223 */ /* 0x000fca0000000002 */
[----:B------:R0:W-:Y:S05]  /*5f40*/  @P1 STG.E desc[UR38][R4.64+0x2c4], R113 ;  /* 0x0002c47104001986 */ /* 0x0001ea000c101926 */
[----:B------:R-:W-:Y:S05]  /*5f50*/  @!P2 BRA `(.L_x_211) ;  /* 0x000000000004a947 */ /* 0x000fea0003800000 */
[----:B------:R0:W5:Y:S02]  /*5f60*/  LDG.E.LTC128B R19, desc[UR38][R8.64+0x2c0] ;  /* 0x0002c02608137981 */ /* 0x000164000c1e1920 */
.L_x_211:
[----:B------:R-:W-:Y:S05]  /*5f70*/  BSYNC B1 ;  /* 0x0000000000017941 */ /* 0x000fea0003800000 */
.L_x_210:
        /* <DEDUP_REMOVED lines=8> */
.L_x_213:
[----:B------:R-:W-:Y:S05]  /*6000*/  BSYNC B1 ;  /* 0x0000000000017941 */ /* 0x000fea0003800000 */
.L_x_212:
        /* <DEDUP_REMOVED lines=8> */
.L_x_215:
[----:B------:R-:W-:Y:S05]  /*6090*/  BSYNC B1 ;  /* 0x0000000000017941 */ /* 0x000fea0003800000 */
.L_x_214:
[----:B0----5:R-:W-:Y:S01]  /*60a0*/  FMUL R13, R19, R152 ;  /* 0x00000098130d7220 */ /* 0x021fe20000400000 */
[----:B------:R-:W-:Y:S01]  /*60b0*/  ISETP.GT.AND P0, PT, R3, RZ, P2 ;  /* 0x000000ff0300720c */ /* 0x000fe20001704270 */
[----:B------:R-:W-:Y:S02]  /*60c0*/  BSSY B1, `(.L_x_216) ;  /* 0x0000005000017945 */ /* 0x000fe40003800000 */
[----:B------:R-:W-:-:S05]  /*60d0*/  FFMA R13, R116, R153, R13 ;  /* 0x00000099740d7223 */ /* 0x000fca000000000d */
[----:B------:R0:W-:Y:S05]  /*60e0*/  @P3 STG.E desc[UR38][R4.64+0x2e0], R13 ;  /* 0x0002e00d04003986 */ /* 0x0001ea000c101926 */
[----:B------:R-:W-:Y:S05]  /*60f0*/  @!P0 BRA `(.L_x_217) ;  /* 0x0000000000048947 */ /* 0x000fea0003800000 */
[----:B------:R0:W5:Y:S02]  /*6100*/  LDG.E.LTC128B R19, desc[UR38][R6.64+0x2e4] ;  /* 0x0002e42606137981 */ /* 0x000164000c1e1920 */
.L_x_217:
[----:B------:R-:W-:Y:S05]  /*6110*/  BSYNC B1 ;  /* 0x0000000000017941 */ /* 0x000fea0003800000 */
.L_x_216:
[----:B-----5:R-:W-:Y:S01]  /*6120*/  FMUL R2, R19, R152 ;  /* 0x0000009813027220 */ /* 0x020fe20000400000 */
[----:B------:R-:W-:Y:S01]  /*6130*/  ISETP.GT.AND P1, PT, R3, 0x8, P1 ;  /* 0x000000080300780c */ /* 0x000fe20000f24270 */
[----:B------:R-:W-:Y:S02]  /*6140*/  BSSY B1, `(.L_x_218) ;  /* 0x0000005000017945 */ /* 0x000fe40003800000 */
[----:B------:R-:W-:-:S05]  /*6150*/  FFMA R117, R117, R153, R2 ;  /* 0x0000009975757223 */ /* 0x000fca0000000002 */
[----:B------:R0:W-:Y:S05]  /*6160*/  @P0 STG.E desc[UR38][R4.64+0x2e4], R117 ;  /* 0x0002e47504000986 */ /* 0x0001ea000c101926 */
[----:B------:R-:W-:Y:S05]  /*6170*/  @!P1 BRA `(.L_x_219) ;  /* 0x0000000000049947 */ /* 0x000fea0003800000 */
[----:B------:R0:W5:Y:S02]  /*6180*/  LDG.E.LTC128B R19, desc[UR38][R8.64+0x2e0] ;  /* 0x0002e02608137981 */ /* 0x000164000c1e1920 */
.L_x_219:
[----:B------:R-:W-:Y:S05]  /*6190*/  BSYNC B1 ;  /* 0x0000000000017941 */ /* 0x000fea0003800000 */
.L_x_218:
        /* <DEDUP_REMOVED lines=8> */
.L_x_221:
[----:B------:R-:W-:Y:S05]  /*6220*/  BSYNC B1 ;  /* 0x0000000000017941 */ /* 0x000fea0003800000 */
.L_x_220:
        /* <DEDUP_REMOVED lines=8> */
.L_x_223:
[----:B------:R-:W-:Y:S05]  /*62b0*/  BSYNC B1 ;  /* 0x0000000000017941 */ /* 0x000fea0003800000 */
.L_x_222:
[----:B0----5:R-:W-:Y:S01]  /*62c0*/  FMUL R13, R19, R152 ;  /* 0x00000098130d7220 */ /* 0x021fe20000400000 */
[----:B------:R-:W-:Y:S01]  /*62d0*/  ISETP.GT.AND P2, PT, R3, RZ, P1 ;  /* 0x000000ff0300720c */ /* 0x000fe20000f44270 */
[----:B------:R-:W-:Y:S02]  /*62e0*/  BSSY B1, `(.L_x_224) ;  /* 0x0000005000017945 */ /* 0x000fe40003800000 */
[----:B------:R-:W-:-:S05]  /*62f0*/  FFMA R13, R120, R153, R13 ;  /* 0x00000099780d7223 */ /* 0x000fca000000000d */
[----:B------:R0:W-:Y:S05]  /*6300*/  @P3 STG.E desc[UR38][R4.64+0x300], R13 ;  /* 0x0003000d04003986 */ /* 0x0001ea000c101926 */
[----:B------:R-:W-:Y:S05]  /*6310*/  @!P2 BRA `(.L_x_225) ;  /* 0x000000000004a947 */ /* 0x000fea0003800000 */
[----:B------:R0:W5:Y:S02]  /*6320*/  LDG.E.LTC128B R19, desc[UR38][R6.64+0x304] ;  /* 0x0003042606137981 */ /* 0x000164000c1e1920 */
.L_x_225:
[----:B------:R-:W-:Y:S05]  /*6330*/  BSYNC B1 ;  /* 0x0000000000017941 */ /* 0x000fea0003800000 */
.L_x_224:
[----:B-----5:R-:W-:Y:S01]  /*6340*/  FMUL R2, R19, R152 ;  /* 0x0000009813027220 */ /* 0x020fe20000400000 */
[----:B------:R-:W-:Y:S01]  /*6350*/  ISETP.GT.AND P0, PT, R3, 0x8, P0 ;  /* 0x000000080300780c */ /* 0x000fe20000704270 */
[----:B------:R-:W-:Y:S02]  /*6360*/  BSSY B1, `(.L_x_226) ;  /* 0x0000005000017945 */ /* 0x000fe40003800000 */
[----:B------:R-:W-:-:S05]  /*6370*/  FFMA R121, R121, R153, R2 ;  /* 0x0000009979797223 */ /* 0x000fca0000000002 */
[----:B------:R0:W-:Y:S05]  /*6380*/  @P2 STG.E desc[UR38][R4.64+0x304], R121 ;  /* 0x0003047904002986 */ /* 0x0001ea000c101926 */
[----:B------:R-:W-:Y:S05]  /*6390*/  @!P0 BRA `(.L_x_227) ;  /* 0x0000000000048947 */ /* 0x000fea0003800000 */
[----:B------:R0:W5:Y:S02]  /*63a0*/  LDG.E.LTC128B R19, desc[UR38][R8.64+0x300] ;  /* 0x0003002608137981 */ /* 0x000164000c1e1920 */
.L_x_227:
[----:B------:R-:W-:Y:S05]  /*63b0*/  BSYNC B1 ;  /* 0x0000000000017941 */ /* 0x000fea0003800000 */
.L_x_226:
        /* <DEDUP_REMOVED lines=8> */
.L_x_229:
[----:B------:R-:W-:Y:S05]  /*6440*/  BSYNC B1 ;  /* 0x0000000000017941 */ /* 0x000fea0003800000 */
.L_x_228:
        /* <DEDUP_REMOVED lines=8> */
.L_x_231:
[----:B------:R-:W-:Y:S05]  /*64d0*/  BSYNC B1 ;  /* 0x0000000000017941 */ /* 0x000fea0003800000 */
.L_x_230:
[----:B0----5:R-:W-:Y:S01]  /*64e0*/  FMUL R13, R19, R152 ;  /* 0x00000098130d7220 */ /* 0x021fe20000400000 */
[----:B------:R-:W-:Y:S01]  /*64f0*/  ISETP.GT.AND P1, PT, R3, RZ, P0 ;  /* 0x000000ff0300720c */ /* 0x000fe20000724270 */
[----:B------:R-:W-:Y:S02]  /*6500*/  BSSY B1, `(.L_x_232) ;  /* 0x0000005000017945 */ /* 0x000fe40003800000 */
[----:B------:R-:W-:-:S05]  /*6510*/  FFMA R13, R124, R153, R13 ;  /* 0x000000997c0d7223 */ /* 0x000fca000000000d */
[----:B------:R0:W-:Y:S05]  /*6520*/  @P3 STG.E desc[UR38][R4.64+0x320], R13 ;  /* 0x0003200d04003986 */ /* 0x0001ea000c101926 */
[----:B------:R-:W-:Y:S05]  /*6530*/  @!P1 BRA `(.L_x_233) ;  /* 0x0000000000049947 */ /* 0x000fea0003800000 */
[----:B------:R0:W5:Y:S02]  /*6540*/  LDG.E.LTC128B R19, desc[UR38][R6.64+0x324] ;  /* 0x0003242606137981 */ /* 0x000164000c1e1920 */
.L_x_233:
[----:B------:R-:W-:Y:S05]  /*6550*/  BSYNC B1 ;  /* 0x0000000000017941 */ /* 0x000fea0003800000 */
.L_x_232:
[----:B-----5:R-:W-:Y:S01]  /*6560*/  FMUL R2, R19, R152 ;  /* 0x0000009813027220 */ /* 0x020fe20000400000 */
[----:B------:R-:W-:Y:S01]  /*6570*/  ISETP.GT.AND P2, PT, R3, 0x8, P2 ;  /* 0x000000080300780c */ /* 0x000fe20001744270 */
[----:B------:R-:W-:Y:S02]  /*6580*/  BSSY B1, `(.L_x_234) ;  /* 0x0000005000017945 */ /* 0x000fe40003800000 */
[----:B------:R-:W-:-:S05]  /*6590*/  FFMA R125, R125, R153, R2 ;  /* 0x000000997d7d7223 */ /* 0x000fca0000000002 */
[----:B------:R0:W-:Y:S05]  /*65a0*/  @P1 STG.E desc[UR38][R4.64+0x324], R125 ;  /* 0x0003247d04001986 */ /* 0x0001ea000c101926 */
[----:B------:R-:W-:Y:S05]  /*65b0*/  @!P2 BRA `(.L_x_235) ;  /* 0x000000000004a947 */ /* 0x000fea0003800000 */
[----:B------:R0:W5:Y:S02]  /*65c0*/  LDG.E.LTC128B R19, desc[UR38][R8.64+0x320] ;  /* 0x0003202608137981 */ /* 0x000164000c1e1920 */
.L_x_235:
[----:B------:R-:W-:Y:S05]  /*65d0*/  BSYNC B1 ;  /* 0x0000000000017941 */ /* 0x000fea0003800000 */
.L_x_234:
        /* <DEDUP_REMOVED lines=8> */
.L_x_237:
[----:B------:R-:W-:Y:S05]  /*6660*/  BSYNC B1 ;  /* 0x0000000000017941 */ /* 0x000fea0003800000 */
.L_x_236:
        /* <DEDUP_REMOVED lines=8> */
.L_x_239:
[----:B------:R-:W-:Y:S05]  /*66f0*/  BSYNC B1 ;  /* 0x0000000000017941 */ /* 0x000fea0003800000 */
.L_x_238:
[----:B0----5:R-:W-:Y:S01]  /*6700*/  FMUL R13, R19, R152 ;  /* 0x00000098130d7220 */ /* 0x021fe20000400000 */
[----:B------:R-:W-:Y:S01]  /*6710*/  ISETP.GT.AND P0, PT, R3, RZ, P2 ;  /* 0x000000ff0300720c */ /* 0x000fe20001704270 */
[----:B------:R-:W-:Y:S02]  /*6720*/  BSSY B1, `(.L_x_240) ;  /* 0x0000005000017945 */ /* 0x000fe40003800000 */
[----:B------:R-:W-:-:S05]  /*6730*/  FFMA R13, R128, R153, R13 ;  /* 0x00000099800d7223 */ /* 0x000fca000000000d */
[----:B------:R0:W-:Y:S05]  /*6740*/  @P3 STG.E desc[UR38][R4.64+0x340], R13 ;  /* 0x0003400d04003986 */ /* 0x0001ea000c101926 */
[----:B------:R-:W-:Y:S05]  /*6750*/  @!P0 BRA `(.L_x_241) ;  /* 0x0000000000048947 */ /* 0x000fea0003800000 */
[----:B------:R0:W5:Y:S02]  /*6760*/  LDG.E.LTC128B R19, desc[UR38][R6.64+0x344] ;  /* 0x0003442606137981 */ /* 0x000164000c1e1920 */
.L_x_241:
[----:B------:R-:W-:Y:S05]  /*6770*/  BSYNC B1 ;  /* 0x0000000000017941 */ /* 0x000fea0003800000 */
.L_x_240:
[----:B-----5:R-:W-:Y:S01]  /*6780*/  FMUL R2, R19, R152 ;  /* 0x0000009813027220 */ /* 0x020fe20000400000 */
[----:B------:R-:W-:Y:S01]  /*6790*/  ISETP.GT.AND P1, PT, R3, 0x8, P1 ;  /* 0x000000080300780c */ /* 0x000fe20000f24270 */
[----:B------:R-:W-:Y:S02]  /*67a0*/  BSSY B1, `(.L_x_242) ;  /* 0x0000005000017945 */ /* 0x000fe40003800000 */
[----:B------:R-:W-:-:S05]  /*67b0*/  FFMA R129, R129, R153, R2 ;  /* 0x0000009981817223 */ /* 0x000fca0000000002 */
[----:B------:R0:W-:Y:S05]  /*67c0*/  @P0 STG.E desc[UR38][R4.64+0x344], R129 ;  /* 0x0003448104000986 */ /* 0x0001ea000c101926 */
[----:B------:R-:W-:Y:S05]  /*67d0*/  @!P1 BRA `(.L_x_243) ;  /* 0x0000000000049947 */ /* 0x000fea0003800000 */
[----:B------:R0:W5:Y:S02]  /*67e0*/  LDG.E.LTC128B R19, desc[UR38][R8.64+0x340] ;  /* 0x0003402608137981 */ /* 0x000164000c1e1920 */
.L_x_243:
[----:B------:R-:W-:Y:S05]  /*67f0*/  BSYNC B1 ;  /* 0x0000000000017941 */ /* 0x000fea0003800000 */
.L_x_242:
        /* <DEDUP_REMOVED lines=8> */
.L_x_245:
[----:B------:R-:W-:Y:S05]  /*6880*/  BSYNC B1 ;  /* 0x0000000000017941 */ /* 0x000fea0003800000 */
.L_x_244:
        /* <DEDUP_REMOVED lines=8> */
.L_x_247:
[----:B------:R-:W-:Y:S05]  /*6910*/  BSYNC B1 ;  /* 0x0000000000017941 */ /* 0x000fea0003800000 */
.L_x_246:
[----:B0----5:R-:W-:Y:S01]  /*6920*/  FMUL R13, R19, R152 ;  /* 0x00000098130d7220 */ /* 0x021fe20000400000 */
[----:B------:R-:W-:Y:S01]  /*6930*/  ISETP.GT.AND P2, PT, R3, RZ, P1 ;  /* 0x000000ff0300720c */ /* 0x000fe20000f44270 */
[----:B------:R-:W-:Y:S02]  /*6940*/  BSSY B1, `(.L_x_248) ;  /* 0x0000005000017945 */ /* 0x000fe40003800000 */
[----:B------:R-:W-:-:S05]  /*6950*/  FFMA R13, R132, R153, R13 ;  /* 0x00000099840d7223 */ /* 0x000fca000000000d */
[----:B------:R0:W-:Y:S05]  /*6960*/  @P3 STG.E desc[UR38][R4.64+0x360], R13 ;  /* 0x0003600d04003986 */ /* 0x0001ea000c101926 */
[----:B------:R-:W-:Y:S05]  /*6970*/  @!P2 BRA `(.L_x_249) ;  /* 0x000000000004a947 */ /* 0x000fea0003800000 */
[----:B------:R0:W5:Y:S02]  /*6980*/  LDG.E.LTC128B R19, desc[UR38][R6.64+0x364] ;  /* 0x0003642606137981 */ /* 0x000164000c1e1920 */
.L_x_249:
[----:B------:R-:W-:Y:S05]  /*6990*/  BSYNC B1 ;  /* 0x0000000000017941 */ /* 0x000fea0003800000 */
.L_x_248:
[----:B-----5:R-:W-:Y:S01]  /*69a0*/  FMUL R2, R19, R152 ;  /* 0x0000009813027220 */ /* 0x020fe20000400000 */
[----:B------:R-:W-:Y:S01]  /*69b0*/  ISETP.GT.AND P0, PT, R3, 0x8, P0 ;  /* 0x000000080300780c */ /* 0x000fe20000704270 */
[----:B------:R-:W-:Y:S02]  /*69c0*/  BSSY B1, `(.L_x_250) ;  /* 0x0000005000017945 */ /* 0x000fe40003800000 */
[----:B------:R-:W-:-:S05]  /*69d0*/  FFMA R133, R133, R153, R2 ;  /* 0x0000009985857223 */ /* 0x000fca0000000002 */
[----:B------:R0:W-:Y:S05]  /*69e0*/  @P2 STG.E desc[UR38][R4.64+0x364], R133 ;  /* 0x0003648504002986 */ /* 0x0001ea000c101926 */
[----:B------:R-:W-:Y:S05]  /*69f0*/  @!P0 BRA `(.L_x_251) ;  /* 0x0000000000048947 */ /* 0x000fea0003800000 */
[----:B------:R0:W5:Y:S02]  /*6a00*/  LDG.E.LTC128B R19, desc[UR38][R8.64+0x360] ;  /* 0x0003602608137981 */ /* 0x000164000c1e1920 */
.L_x_251:
[----:B------:R-:W-:Y:S05]  /*6a10*/  BSYNC B1 ;  /* 0x0000000000017941 */ /* 0x000fea0003800000 */
.L_x_250:
        /* <DEDUP_REMOVED lines=8> */
.L_x_253:
[----:B------:R-:W-:Y:S05]  /*6aa0*/  BSYNC B1 ;  /* 0x0000000000017941 */ /* 0x000fea0003800000 */
.L_x_252:
        /* <DEDUP_REMOVED lines=8> */
.L_x_255:
[----:B------:R-:W-:Y:S05]  /*6b30*/  BSYNC B1 ;  /* 0x0000000000017941 */ /* 0x000fea0003800000 */
.L_x_254:
[----:B0----5:R-:W-:Y:S01]  /*6b40*/  FMUL R13, R19, R152 ;  /* 0x00000098130d7220 */ /* 0x021fe20000400000 */
[----:B------:R-:W-:Y:S01]  /*6b50*/  ISETP.GT.AND P1, PT, R3, RZ, P0 ;  /* 0x000000ff0300720c */ /* 0x000fe20000724270 */
[----:B------:R-:W-:Y:S02]  /*6b60*/  BSSY B1, `(.L_x_256) ;  /* 0x0000005000017945 */ /* 0x000fe40003800000 */
[----:B------:R-:W-:-:S05]  /*6b70*/  FFMA R13, R136, R153, R13 ;  /* 0x00000099880d7223 */ /* 0x000fca000000000d */
[----:B------:R0:W-:Y:S05]  /*6b80*/  @P3 STG.E desc[UR38][R4.64+0x380], R13 ;  /* 0x0003800d04003986 */ /* 0x0001ea000c101926 */
[----:B------:R-:W-:Y:S05]  /*6b90*/  @!P1 BRA `(.L_x_257) ;  /* 0x0000000000049947 */ /* 0x000fea0003800000 */
[----:B------:R0:W5:Y:S02]  /*6ba0*/  LDG.E.LTC128B R19, desc[UR38][R6.64+0x384] ;  /* 0x0003842606137981 */ /* 0x000164000c1e1920 */
.L_x_257:
[----:B------:R-:W-:Y:S05]  /*6bb0*/  BSYNC B1 ;  /* 0x0000000000017941 */ /* 0x000fea0003800000 */
.L_x_256:
[----:B-----5:R-:W-:Y:S01]  /*6bc0*/  FMUL R2, R19, R152 ;  /* 0x0000009813027220 */ /* 0x020fe20000400000 */
[----:B------:R-:W-:Y:S01]  /*6bd0*/  ISETP.GT.AND P2, PT, R3, 0x8, P2 ;  /* 0x000000080300780c */ /* 0x000fe20001744270 */
[----:B------:R-:W-:Y:S02]  /*6be0*/  BSSY B1, `(.L_x_258) ;  /* 0x0000005000017945 */ /* 0x000fe40003800000 */
[----:B------:R-:W-:-:S05]  /*6bf0*/  FFMA R137, R137, R153, R2 ;  /* 0x0000009989897223 */ /* 0x000fca0000000002 */
[----:B------:R0:W-:Y:S05]  /*6c00*/  @P1 STG.E desc[UR38][R4.64+0x384], R137 ;  /* 0x0003848904001986 */ /* 0x0001ea000c101926 */
[----:B------:R-:W-:Y:S05]  /*6c10*/  @!P2 BRA `(.L_x_259) ;  /* 0x000000000004a947 */ /* 0x000fea0003800000 */
[----:B------:R0:W5:Y:S02]  /*6c20*/  LDG.E.LTC128B R19, desc[UR38][R8.64+0x380] ;  /* 0x0003802608137981 */ /* 0x000164000c1e1920 */
.L_x_259:
[----:B------:R-:W-:Y:S05]  /*6c30*/  BSYNC B1 ;  /* 0x0000000000017941 */ /* 0x000fea0003800000 */
.L_x_258:
        /* <DEDUP_REMOVED lines=8> */
.L_x_261:
[----:B------:R-:W-:Y:S05]  /*6cc0*/  BSYNC B1 ;  /* 0x0000000000017941 */ /* 0x000fea0003800000 */
.L_x_260:
        /* <DEDUP_REMOVED lines=8> */
.L_x_263:
[----:B------:R-:W-:Y:S05]  /*6d50*/  BSYNC B1 ;  /* 0x0000000000017941 */ /* 0x000fea0003800000 */
.L_x_262:
[----:B0----5:R-:W-:Y:S01]  /*6d60*/  FMUL R13, R19, R152 ;  /* 0x00000098130d7220 */ /* 0x021fe20000400000 */
[----:B------:R-:W-:Y:S01]  /*6d70*/  ISETP.GT.AND P0, PT, R3, RZ, P2 ;  /* 0x000000ff0300720c */ /* 0x000fe20001704270 */
[----:B------:R-:W-:Y:S02]  /*6d80*/  BSSY B1, `(.L_x_264) ;  /* 0x0000005000017945 */ /* 0x000fe40003800000 */
[----:B------:R-:W-:-:S05]  /*6d90*/  FFMA R13, R140, R153, R13 ;  /* 0x000000998c0d7223 */ /* 0x000fca000000000d */
[----:B------:R0:W-:Y:S05]  /*6da0*/  @P3 STG.E desc[UR38][R4.64+0x3a0], R13 ;  /* 0x0003a00d04003986 */ /* 0x0001ea000c101926 */
[----:B------:R-:W-:Y:S05]  /*6db0*/  @!P0 BRA `(.L_x_265) ;  /* 0x0000000000048947 */ /* 0x000fea0003800000 */
[----:B------:R0:W5:Y:S02]  /*6dc0*/  LDG.E.LTC128B R19, desc[UR38][R6.64+0x3a4] ;  /* 0x0003a42606137981 */ /* 0x000164000c1e1920 */
.L_x_265:
[----:B------:R-:W-:Y:S05]  /*6dd0*/  BSYNC B1 ;  /* 0x0000000000017941 */ /* 0x000fea0003800000 */
.L_x_264:
[----:B-----5:R-:W-:Y:S01]  /*6de0*/  FMUL R2, R19, R152 ;  /* 0x0000009813027220 */ /* 0x020fe20000400000 */
[----:B------:R-:W-:Y:S01]  /*6df0*/  ISETP.GT.AND P1, PT, R3, 0x8, P1 ;  /* 0x000000080300780c */ /* 0x000fe20000f24270 */
[----:B------:R-:W-:Y:S02]  /*6e00*/  BSSY B1, `(.L_x_266) ;  /* 0x0000005000017945 */ /* 0x000fe40003800000 */
[----:B------:R-:W-:-:S05]  /*6e10*/  FFMA R141, R141, R153, R2 ;  /* 0x000000998d8d7223 */ /* 0x000fca0000000002 */
[----:B------:R0:W-:Y:S05]  /*6e20*/  @P0 STG.E desc[UR38][R4.64+0x3a4], R141 ;  /* 0x0003a48d04000986 */ /* 0x0001ea000c101926 */
[----:B------:R-:W-:Y:S05]  /*6e30*/  @!P1 BRA `(.L_x_267) ;  /* 0x0000000000049947 */ /* 0x000fea0003800000 */
[----:B------:R0:W5:Y:S02]  /*6e40*/  LDG.E.LTC128B R19, desc[UR38][R8.64+0x3a0] ;  /* 0x0003a02608137981 */ /* 0x000164000c1e1920 */
.L_x_267:
[----:B------:R-:W-:Y:S05]  /*6e50*/  BSYNC B1 ;  /* 0x0000000000017941 */ /* 0x000fea0003800000 */
.L_x_266:
        /* <DEDUP_REMOVED lines=8> */
.L_x_269:
[----:B------:R-:W-:Y:S05]  /*6ee0*/  BSYNC B1 ;  /* 0x0000000000017941 */ /* 0x000fea0003800000 */
.L_x_268:
        /* <DEDUP_REMOVED lines=8> */
.L_x_271:
[----:B------:R-:W-:Y:S05]  /*6f70*/  BSYNC B1 ;  /* 0x0000000000017941 */ /* 0x000fea0003800000 */
.L_x_270:
[----:B0----5:R-:W-:Y:S01]  /*6f80*/  FMUL R13, R19, R152 ;  /* 0x00000098130d7220 */ /* 0x021fe20000400000 */
[----:B------:R-:W-:Y:S01]  /*6f90*/  ISETP.GT.AND P2, PT, R3, RZ, P1 ;  /* 0x000000ff0300720c */ /* 0x000fe20000f44270 */
[----:B------:R-:W-:Y:S02]  /*6fa0*/  BSSY B1, `(.L_x_272) ;  /* 0x0000005000017945 */ /* 0x000fe40003800000 */
[----:B------:R-:W-:-:S05]  /*6fb0*/  FFMA R13, R144, R153, R13 ;  /* 0x00000099900d7223 */ /* 0x000fca000000000d */
[----:B------:R0:W-:Y:S05]  /*6fc0*/  @P3 STG.E desc[UR38][R4.64+0x3c0], R13 ;  /* 0x0003c00d04003986 */ /* 0x0001ea000c101926 */
[----:B------:R-:W-:Y:S05]  /*6fd0*/  @!P2 BRA `(.L_x_273) ;  /* 0x000000000004a947 */ /* 0x000fea0003800000 */
[----:B------:R0:W5:Y:S02]  /*6fe0*/  LDG.E.LTC128B R19, desc[UR38][R6.64+0x3c4] ;  /* 0x0003c42606137981 */ /* 0x000164000c1e1920 */
.L_x_273:
[----:B------:R-:W-:Y:S05]  /*6ff0*/  BSYNC B1 ;  /* 0x0000000000017941 */ /* 0x000fea0003800000 */
.L_x_272:
[----:B-----5:R-:W-:Y:S01]  /*7000*/  FMUL R2, R19, R152 ;  /* 0x0000009813027220 */ /* 0x020fe20000400000 */
[----:B------:R-:W-:Y:S01]  /*7010*/  ISETP.GT.AND P0, PT, R3, 0x8, P0 ;  /* 0x000000080300780c */ /* 0x000fe20000704270 */
[----:B------:R-:W-:Y:S02]  /*7020*/  BSSY B1, `(.L_x_274) ;  /* 0x0000005000017945 */ /* 0x000fe40003800000 */
[----:B------:R-:W-:-:S05]  /*7030*/  FFMA R145, R145, R153, R2 ;  /* 0x0000009991917223 */ /* 0x000fca0000000002 */
[----:B------:R0:W-:Y:S05]  /*7040*/  @P2 STG.E desc[UR38][R4.64+0x3c4], R145 ;  /* 0x0003c49104002986 */ /* 0x0001ea000c101926 */
[----:B------:R-:W-:Y:S05]  /*7050*/  @!P0 BRA `(.L_x_275) ;  /* 0x0000000000048947 */ /* 0x000fea0003800000 */
[----:B------:R0:W5:Y:S02]  /*7060*/  LDG.E.LTC128B R19, desc[UR38][R8.64+0x3c0] ;  /* 0x0003c02608137981 */ /* 0x000164000c1e1920 */
.L_x_275:
[----:B------:R-:W-:Y:S05]  /*7070*/  BSYNC B1 ;  /* 0x0000000000017941 */ /* 0x000fea0003800000 */
.L_x_274:
        /* <DEDUP_REMOVED lines=8> */
.L_x_277:
[----:B------:R-:W-:Y:S05]  /*7100*/  BSYNC B1 ;  /* 0x0000000000017941 */ /* 0x000fea0003800000 */
.L_x_276:
        /* <DEDUP_REMOVED lines=8> */
.L_x_279:
[----:B------:R-:W-:Y:S05]  /*7190*/  BSYNC B1 ;  /* 0x0000000000017941 */ /* 0x000fea0003800000 */
.L_x_278:
[----:B0----5:R-:W-:Y:S01]  /*71a0*/  FMUL R13, R19, R152 ;  /* 0x00000098130d7220 */ /* 0x021fe20000400000 */
[----:B------:R-:W-:Y:S01]  /*71b0*/  ISETP.GT.AND P1, PT, R3, RZ, P0 ;  /* 0x000000ff0300720c */ /* 0x000fe20000724270 */
[----:B------:R-:W-:Y:S02]  /*71c0*/  BSSY B1, `(.L_x_280) ;  /* 0x0000005000017945 */ /* 0x000fe40003800000 */
[----:B------:R-:W-:-:S05]  /*71d0*/  FFMA R13, R148, R153, R13 ;  /* 0x00000099940d7223 */ /* 0x000fca000000000d */
[----:B------:R0:W-:Y:S05]  /*71e0*/  @P3 STG.E desc[UR38][R4.64+0x3e0], R13 ;  /* 0x0003e00d04003986 */ /* 0x0001ea000c101926 */
[----:B------:R-:W-:Y:S05]  /*71f0*/  @!P1 BRA `(.L_x_281) ;  /* 0x0000000000049947 */ /* 0x000fea0003800000 */
[----:B------:R0:W5:Y:S02]  /*7200*/  LDG.E.LTC128B R19, desc[UR38][R6.64+0x3e4] ;  /* 0x0003e42606137981 */ /* 0x000164000c1e1920 */
.L_x_281:
[----:B------:R-:W-:Y:S05]  /*7210*/  BSYNC B1 ;  /* 0x0000000000017941 */ /* 0x000fea0003800000 */
.L_x_280:
[----:B-----5:R-:W-:Y:S01]  /*7220*/  FMUL R0, R19, R152 ;  /* 0x0000009813007220 */ /* 0x020fe20000400000 */
[----:B------:R-:W-:Y:S01]  /*7230*/  ISETP.GT.AND P2, PT, R3, 0x8, P2 ;  /* 0x000000080300780c */ /* 0x000fe20001744270 */
[----:B------:R-:W-:Y:S02]  /*7240*/  BSSY B1, `(.L_x_282) ;  /* 0x0000005000017945 */ /* 0x000fe40003800000 */
[----:B------:R-:W-:-:S05]  /*7250*/  FFMA R149, R149, R153, R0 ;  /* 0x0000009995957223 */ /* 0x000fca0000000000 */
[----:B------:R0:W-:Y:S05]  /*7260*/  @P1 STG.E desc[UR38][R4.64+0x3e4], R149 ;  /* 0x0003e49504001986 */ /* 0x0001ea000c101926 */
[----:B------:R-:W-:Y:S05]  /*7270*/  @!P2 BRA `(.L_x_283) ;  /* 0x000000000004a947 */ /* 0x000fea0003800000 */
[----:B------:R0:W5:Y:S02]  /*7280*/  LDG.E.LTC128B R19, desc[UR38][R8.64+0x3e0] ;  /* 0x0003e02608137981 */ /* 0x000164000c1e1920 */
.L_x_283:
[----:B------:R-:W-:Y:S05]  /*7290*/  BSYNC B1 ;  /* 0x0000000000017941 */ /* 0x000fea0003800000 */
.L_x_282:
[----:B01---5:R-:W-:Y:S01]  /*72a0*/  FMUL R5, R19, R152 ;  /* 0x0000009813057220 */ /* 0x023fe20000400000 */
[----:B------:R-:W-:Y:S01]  /*72b0*/  ISETP.GT.AND P0, PT, R3, 0x8, P0 ;  /* 0x000000080300780c */ /* 0x000fe20000704270 */
[----:B------:R-:W-:Y:S01]  /*72c0*/  @P2 IMAD.MOV.U32 R2, RZ, RZ, R10 ;  /* 0x000000ffff022224 */ /* 0x000fe200078e000a */
[----:B------:R-:W-:Y:S01]  /*72d0*/  BSSY B1, `(.L_x_284) ;  /* 0x0000006000017945 */ /* 0x000fe20003800000 */
[----:B------:R-:W-:Y:S01]  /*72e0*/  FFMA R5, R150, R153, R5 ;  /* 0x0000009996057223 */ /* 0x000fe20000000005 */
[----:B------:R-:W-:-:S05]  /*72f0*/  @P2 IMAD.MOV.U32 R3, RZ, RZ, R11 ;  /* 0x000000ffff032224 */ /* 0x000fca00078e000b */
[----:B------:R0:W-:Y:S04]  /*7300*/  @P2 STG.E desc[UR38][R2.64+0x3e0], R5 ;  /* 0x0003e00502002986 */ /* 0x0001e8000c101926 */
[----:B------:R-:W-:Y:S05]  /*7310*/  @!P0 BRA `(.L_x_285) ;  /* 0x0000000000048947 */ /* 0x000fea0003800000 */
[----:B------:R1:W5:Y:S02]  /*7320*/  LDG.E.LTC128B R19, desc[UR38][R8.64+0x3e4] ;  /* 0x0003e42608137981 */ /* 0x000364000c1e1920 */
.L_x_285:
[----:B------:R-:W-:Y:S05]  /*7330*/  BSYNC B1 ;  /* 0x0000000000017941 */ /* 0x000fea0003800000 */
.L_x_284:
[----:B-----5:R-:W-:-:S04]  /*7340*/  FMUL R0, R19, R152 ;  /* 0x0000009813007220 */ /* 0x020fc80000400000 */
[----:B------:R-:W-:Y:S01]  /*7350*/  FFMA R151, R151, R153, R0 ;  /* 0x0000009997977223 */ /* 0x000fe20000000000 */
[----:B------:R-:W-:Y:S06]  /*7360*/  @!P0 BRA `(.L_x_286) ;  /* 0x0000001c00388947 */ /* 0x000fec0003800000 */
[----:B------:R0:W-:Y:S01]  /*7370*/  STG.E desc[UR38][R10.64+0x3e4], R151 ;  /* 0x0003e4970a007986 */ /* 0x0001e2000c101926 */
[----:B------:R-:W-:Y:S05]  /*7380*/  BRA `(.L_x_286) ;  /* 0x0000001c00307947 */ /* 0x000fea0003800000 */
.L_x_33:
[----:B------:R-:W-:Y:S01]  /*7390*/  ISETP.GT.AND P3, PT, R0, 0x1, PT ;  /* 0x000000010000780c */ /* 0x000fe20003f64270 */
[----:B------:R-:W-:Y:S01]  /*73a0*/  ULDC.64 UR4, c[0x0][0x5c0] ;  /* 0x0001700000047ab9 */ /* 0x000fe20000000a00 */
[-C--:B------:R-:W-:Y:S01]  /*73b0*/  FMUL R9, R24, R153.reuse ;  /* 0x0000009918097220 */ /* 0x080fe20000400000 */
[C---:B------:R-:W-:Y:S01]  /*73c0*/  LEA R4, P1, R172.reuse, UR4, 0x2 ;  /* 0x00000004ac047c11 */ /* 0x040fe2000f8210ff */
[-C--:B------:R-:W-:Y:S01]  /*73d0*/  FMUL R25, R25, R153.reuse ;  /* 0x0000009919197220 */ /* 0x080fe20000400000 */
[----:B------:R-:W-:Y:S01]  /*73e0*/  ISETP.GT.AND P2, PT, R3, RZ, P3 ;  /* 0x000000ff0300720c */ /* 0x000fe20001f44270 */
[-C--:B------:R-:W-:Y:S01]  /*73f0*/  FMUL R27, R27, R153.reuse ;  /* 0x000000991b1b7220 */ /* 0x080fe20000400000 */
[----:B------:R-:W-:Y:S01]  /*7400*/  LEA.HI.X R5, R172, UR5, R177, 0x2, P1 ;  /* 0x00000005ac057c11 */ /* 0x000fe200088f14b1 */
[-C--:B------:R-:W-:Y:S01]  /*7410*/  FMUL R29, R29, R153.reuse ;  /* 0x000000991d1d7220 */ /* 0x080fe20000400000 */
[----:B------:R-:W-:Y:S01]  /*7420*/  ISETP.GT.AND P0, PT, R3, 0x8, P0 ;  /* 0x000000080300780c */ /* 0x000fe20000704270 */
[-C--:B------:R-:W-:Y:S01]  /*7430*/  FMUL R31, R31, R153.reuse ;  /* 0x000000991f1f7220 */ /* 0x080fe20000400000 */
[----:B------:R-:W-:Y:S01]  /*7440*/  ISETP.GT.AND P5, PT, R0, 0x8, PT ;  /* 0x000000080000780c */ /* 0x000fe20003fa4270 */
[----:B------:R1:W-:Y:S01]  /*7450*/  @P4 STG.E desc[UR38][R4.64], R9 ;  /* 0x0000000904004986 */ /* 0x0003e2000c101926 */
[C---:B------:R-:W-:Y:S01]  /*7460*/  SHF.L.U64.HI R11, R10.reuse, 0x5, R11 ;  /* 0x000000050a0b7819 */ /* 0x040fe2000001020b */
[-C--:B------:R-:W-:Y:S01]  /*7470*/  FMUL R33, R33, R153.reuse ;  /* 0x0000009921217220 */ /* 0x080fe20000400000 */
[----:B------:R-:W-:Y:S01]  /*7480*/  LEA R6, P1, R10, R4, 0x5 ;  /* 0x000000040a067211 */ /* 0x000fe200078228ff */
[-C--:B------:R-:W-:Y:S01]  /*7490*/  FMUL R35, R35, R153.reuse ;  /* 0x0000009923237220 */ /* 0x080fe20000400000 */
[----:B------:R-:W-:Y:S01]  /*74a0*/  ISETP.GT.AND P3, PT, R3, 0x8, P3 ;  /* 0x000000080300780c */ /* 0x000fe20001f64270 */
[----:B------:R-:W-:Y:S01]  /*74b0*/  @P2 STG.E desc[UR38][R4.64+0x4], R25 ;  /* 0x0000041904002986 */ /* 0x000fe2000c101926 */
[----:B------:R-:W-:Y:S01]  /*74c0*/  ISETP.GT.AND P4, PT, R0, 0x9, PT ;  /* 0x000000090000780c */ /* 0x000fe20003f84270 */
[----:B------:R-:W-:Y:S01]  /*74d0*/  IMAD.X R7, R11, 0x1, R5, P1 ;  /* 0x000000010b077824 */ /* 0x000fe200008e0605 */
[C---:B------:R-:W-:Y:S01]  /*74e0*/  ISETP.GT.AND P2, PT, R3.reuse, RZ, P5 ;  /* 0x000000ff0300720c */ /* 0x040fe20002f44270 */
[-C--:B------:R-:W-:Y:S01]  /*74f0*/  FMUL R11, R28, R153.reuse ;  /* 0x000000991c0b7220 */ /* 0x080fe20000400000 */
[C---:B------:R-:W-:Y:S01]  /*7500*/  ISETP.GT.AND P1, PT, R3.reuse, RZ, P4 ;  /* 0x000000ff0300720c */ /* 0x040fe20002724270 */
[-C--:B-1----:R-:W-:Y:S01]  /*7510*/  FMUL R9, R26, R153.reuse ;  /* 0x000000991a097220 */ /* 0x082fe20000400000 */
[----:B------:R-:W-:Y:S01]  /*7520*/  ISETP.GT.AND P4, PT, R3, 0x8, P4 ;  /* 0x000000080300780c */ /* 0x000fe20002784270 */
[-C--:B------:R-:W-:Y:S01]  /*7530*/  FMUL R37, R37, R153.reuse ;  /* 0x0000009925257220 */ /* 0x080fe20000400000 */
[-C--:B------:R-:W-:Y:S01]  /*7540*/  FMUL R39, R39, R153.reuse ;  /* 0x0000009927277220 */ /* 0x080fe20000400000 */
[-C--:B------:R-:W-:Y:S01]  /*7550*/  FMUL R41, R41, R153.reuse ;  /* 0x0000009929297220 */ /* 0x080fe20000400000 */
[----:B------:R1:W-:Y:S01]  /*7560*/  @P0 STG.E desc[UR38][R6.64], R9 ;  /* 0x0000000906000986 */ /* 0x0003e2000c101926 */
[----:B------:R-:W-:Y:S01]  /*7570*/  ISETP.GT.AND P0, PT, R3, 0x8, P5 ;  /* 0x000000080300780c */ /* 0x000fe20002f04270 */
[-C--:B------:R-:W-:Y:S01]  /*7580*/  FMUL R43, R43, R153.reuse ;  /* 0x000000992b2b7220 */ /* 0x080fe20000400000 */
[C---:B------:R-:W-:Y:S01]  /*7590*/  ISETP.GT.AND P5, PT, R0.reuse, 0x10, PT ;  /* 0x000000100000780c */ /* 0x040fe20003fa4270 */
[----:B------:R-:W-:Y:S01]  /*75a0*/  @P3 STG.E desc[UR38][R6.64+0x4], R27 ;  /* 0x0000041b06003986 */ /* 0x000fe2000c101926 */
[----:B------:R-:W-:Y:S01]  /*75b0*/  ISETP.GT.AND P3, PT, R0, 0x11, PT ;  /* 0x000000110000780c */ /* 0x000fe20003f64270 */
[-C--:B------:R-:W-:Y:S01]  /*75c0*/  FMUL R45, R45, R153.reuse ;  /* 0x000000992d2d7220 */ /* 0x080fe20000400000 */
[-C--:B------:R-:W-:Y:S01]  /*75d0*/  FMUL R47, R47, R153.reuse ;  /* 0x000000992f2f7220 */ /* 0x080fe20000400000 */
[----:B------:R2:W-:Y:S01]  /*75e0*/  @P2 STG.E desc[UR38][R4.64+0x20], R11 ;  /* 0x0000200b04002986 */ /* 0x0005e2000c101926 */
[----:B------:R-:W-:Y:S01]  /*75f0*/  ISETP.GT.AND P2, PT, R3, RZ, P5 ;  /* 0x000000ff0300720c */ /* 0x000fe20002f44270 */
[-C--:B------:R-:W-:Y:S01]  /*7600*/  FMUL R49, R49, R153.reuse ;  /* 0x0000009931317220 */ /* 0x080fe20000400000 */
[-C--:B------:R-:W-:Y:S01]  /*7610*/  FMUL R51, R51, R153.reuse ;  /* 0x0000009933337220 */ /* 0x080fe20000400000 */
[----:B------:R-:W-:Y:S01]  /*7620*/  @P1 STG.E desc[UR38][R4.64+0x24], R29 ;  /* 0x0000241d04001986 */ /* 0x000fe2000c101926 */
[-C--:B-1----:R-:W-:Y:S01]  /*7630*/  FMUL R9, R30, R153.reuse ;  /* 0x000000991e097220 */ /* 0x082fe20000400000 */
[----:B------:R-:W-:Y:S01]  /*7640*/  ISETP.GT.AND P1, PT, R3, RZ, P3 ;  /* 0x000000ff0300720c */ /* 0x000fe20001f24270 */
[-C--:B------:R-:W-:Y:S01]  /*7650*/  FMUL R53, R53, R153.reuse ;  /* 0x0000009935357220 */ /* 0x080fe20000400000 */
[----:B------:R-:W-:Y:S01]  /*7660*/  ISETP.GT.AND P3, PT, R3, 0x8, P3 ;  /* 0x000000080300780c */ /* 0x000fe20001f64270 */
[-C--:B------:R-:W-:Y:S01]  /*7670*/  FMUL R55, R55, R153.reuse ;  /* 0x0000009937377220 */ /* 0x080fe20000400000 */
[----:B------:R1:W-:Y:S01]  /*7680*/  @P0 STG.E desc[UR38][R6.64+0x20], R9 ;  /* 0x0000200906000986 */ /* 0x0003e2000c101926 */
[----:B------:R-:W-:Y:S01]  /*7690*/  ISETP.GT.AND P0, PT, R3, 0x8, P5 ;  /* 0x000000080300780c */ /* 0x000fe20002f04270 */
[-C--:B--2---:R-:W-:Y:S01]  /*76a0*/  FMUL R11, R32, R153.reuse ;  /* 0x00000099200b7220 */ /* 0x084fe20000400000 */
        /* <DEDUP_REMOVED lines=139> */
[C---:B------:R-:W-:Y:S01]  /*7f60*/  ISETP.GT.AND P3, PT, R3.reuse, 0x8, P3 ;  /* 0x000000080300780c */ /* 0x040fe20001f64270 */
[-C--:B0-----:R-:W-:Y:S01]  /*7f70*/  FMUL R13, R150, R153.reuse ;  /* 0x00000099960d7220 */ /* 0x081fe20000400000 */
[----:B------:R0:W-:Y:S01]  /*7f80*/  @P0 STG.E desc[UR38][R6.64+0x120], R9 ;  /* 0x0001200906000986 */ /* 0x0001e2000c101926 */
[----:B------:R-:W-:Y:S01]  /*7f90*/  ISETP.GT.AND P0, PT, R3, 0x8, P5 ;  /* 0x000000080300780c */ /* 0x000fe20002f04270 */
[-C--:B--2---:R-:W-:Y:S01]  /*7fa0*/  FMUL R11, R64, R153.reuse ;  /* 0x00000099400b7220 */ /* 0x084fe20000400000 */
[C---:B------:R-:W-:Y:S01]  /*7fb0*/  ISETP.GT.AND P5, PT, R0.reuse, 0x58, PT ;  /* 0x000000580000780c */ /* 0x040fe20003fa4270 */
[----:B------:R-:W-:Y:S01]  /*7fc0*/  @P4 STG.E desc[UR38][R6.64+0x124], R63 ;  /* 0x0001243f06004986 */ /* 0x000fe2000c101926 */
[----:B------:R-:W-:Y:S01]  /*7fd0*/  ISETP.GT.AND P4, PT, R0, 0x59, PT ;  /* 0x000000590000780c */ /* 0x000fe20003f84270 */
[----:B------:R-:W-:-:S02]  /*7fe0*/  FMUL R151, R151, R153 ;  /* 0x0000009997977220 */ /* 0x000fc40000400000 */
[----:B------:R1:W-:Y:S01]  /*7ff0*/  @P2 STG.E desc[UR38][R4.64+0x140], R11 ;  /* 0x0001400b04002986 */ /* 0x0003e2000c101926 */
[----:B------:R-:W-:-:S03]  /*8000*/  ISETP.GT.AND P2, PT, R3, RZ, P5 ;  /* 0x000000ff0300720c */ /* 0x000fc60002f44270 */
[----:B------:R-:W-:Y:S01]  /*8010*/  @P1 STG.E desc[UR38][R4.64+0x144], R65 ;  /* 0x0001444104001986 */ /* 0x000fe2000c101926 */
[-C--:B0-----:R-:W-:Y:S01]  /*8020*/  FMUL R9, R66, R153.reuse ;  /* 0x0000009942097220 */ /* 0x081fe20000400000 */
[C---:B------:R-:W-:Y:S02]  /*8030*/  ISETP.GT.AND P1, PT, R3.reuse, RZ, P4 ;  /* 0x000000ff0300720c */ /* 0x040fe40002724270 */
[C---:B------:R-:W-:Y:S02]  /*8040*/  ISETP.GT.AND P4, PT, R3.reuse, 0x8, P4 ;  /* 0x000000080300780c */ /* 0x040fe40002784270 */
[----:B------:R0:W-:Y:S01]  /*8050*/  @P0 STG.E desc[UR38][R6.64+0x140], R9 ;  /* 0x0001400906000986 */ /* 0x0001e2000c101926 */
[----:B------:R-:W-:Y:S01]  /*8060*/  ISETP.GT.AND P0, PT, R3, 0x8, P5 ;  /* 0x000000080300780c */ /* 0x000fe20002f04270 */
[----:B-1----:R-:W-:Y:S01]  /*8070*/  FMUL R11, R68, R153 ;  /* 0x00000099440b7220 */ /* 0x002fe20000400000 */
[C---:B------:R-:W-:Y:S01]  /*8080*/  ISETP.GT.AND P5, PT, R0.reuse, 0x60, PT ;  /* 0x000000600000780c */ /* 0x040fe20003fa4270 */
[----:B------:R-:W-:Y:S01]  /*8090*/  @P3 STG.E desc[UR38][R6.64+0x144], R67 ;  /* 0x0001444306003986 */ /* 0x000fe2000c101926 */
[----:B------:R-:W-:-:S03]  /*80a0*/  ISETP.GT.AND P3, PT, R0, 0x61, PT ;  /* 0x000000610000780c */ /* 0x000fc60003f64270 */
        /* <DEDUP_REMOVED lines=87> */
[C---:B------:R-:W-:Y:S01]  /*8620*/  ISETP.GT.AND P1, PT, R3.reuse, RZ, P4 ;  /* 0x000000ff0300720c */ /* 0x040fe20002724270 */
[----:B0-----:R-:W-:Y:S01]  /*8630*/  FMUL R9, R98, R153 ;  /* 0x0000009962097220 */ /* 0x001fe20000400000 */
[----:B------:R-:W-:-:S04]  /*8640*/  ISETP.GT.AND P4, PT, R3, 0x8, P4 ;  /* 0x000000080300780c */ /* 0x000fc80002784270 */
[----:B------:R0:W-:Y:S01]  /*8650*/  @P0 STG.E desc[UR38][R6.64+0x240], R9 ;  /* 0x0002400906000986 */ /* 0x0001e2000c101926 */
[----:B-1----:R-:W-:Y:S01]  /*8660*/  FMUL R11, R100, R153 ;  /* 0x00000099640b7220 */ /* 0x002fe20000400000 */
[----:B------:R-:W-:Y:S02]  /*8670*/  ISETP.GT.AND P0, PT, R3, 0x8, P5 ;  /* 0x000000080300780c */ /* 0x000fe40002f04270 */
[----:B------:R-:W-:Y:S01]  /*8680*/  @P3 STG.E desc[UR38][R6.64+0x244], R99 ;  /* 0x0002446306003986 */ /* 0x000fe2000c101926 */
[----:B------:R-:W-:-:S03]  /*8690*/  ISETP.GT.AND P5, PT, R0, 0xa0, PT ;  /* 0x000000a00000780c */ /* 0x000fc60003fa4270 */
[----:B------:R1:W-:Y:S01]  /*86a0*/  @P2 STG.E desc[UR38][R4.64+0x260], R11 ;  /* 0x0002600b04002986 */ /* 0x0003e2000c101926 */
[----:B------:R-:W-:Y:S02]  /*86b0*/  ISETP.GT.AND P2, PT, R0, 0xa1, PT ;  /* 0x000000a10000780c */ /* 0x000fe40003f44270 */
[C---:B------:R-:W-:Y:S01]  /*86c0*/  ISETP.GT.AND P3, PT, R3.reuse, RZ, P5 ;  /* 0x000000ff0300720c */ /* 0x040fe20002f64270 */
[----:B------:R-:W-:Y:S01]  /*86d0*/  @P1 STG.E desc[UR38][R4.64+0x264], R101 ;  /* 0x0002646504001986 */ /* 0x000fe2000c101926 */
[C---:B------:R-:W-:Y:S01]  /*86e0*/  ISETP.GT.AND P1, PT, R3.reuse, RZ, P2 ;  /* 0x000000ff0300720c */ /* 0x040fe20001724270 */
[----:B0-----:R-:W-:Y:S01]  /*86f0*/  FMUL R9, R102, R153 ;  /* 0x0000009966097220 */ /* 0x001fe20000400000 */
[----:B------:R-:W-:-:S04]  /*8700*/  ISETP.GT.AND P2, PT, R3, 0x8, P2 ;  /* 0x000000080300780c */ /* 0x000fc80001744270 */
[----:B------:R0:W-:Y:S01]  /*8710*/  @P0 STG.E desc[UR38][R6.64+0x260], R9 ;  /* 0x0002600906000986 */ /* 0x0001e2000c101926 */
[----:B-1----:R-:W-:Y:S01]  /*8720*/  FMUL R11, R104, R153 ;  /* 0x00000099680b7220 */ /* 0x002fe20000400000 */
[----:B------:R-:W-:Y:S02]  /*8730*/  ISETP.GT.AND P0, PT, R3, 0x8, P5 ;  /* 0x000000080300780c */ /* 0x000fe40002f04270 */
[----:B------:R-:W-:Y:S04]  /*8740*/  @P4 STG.E desc[UR38][R6.64+0x264], R103 ;  /* 0x0002646706004986 */ /* 0x000fe8000c101926 */
[----:B------:R1:W-:Y:S01]  /*8750*/  @P3 STG.E desc[UR38][R4.64+0x280], R11 ;  /* 0x0002800b04003986 */ /* 0x0003e2000c101926 */
[----:B------:R-:W-:-:S03]  /*8760*/  ISETP.GT.AND P3, PT, R0, 0xa8, PT ;  /* 0x000000a80000780c */ /* 0x000fc60003f64270 */
[----:B------:R-:W-:Y:S01]  /*8770*/  @P1 STG.E desc[UR38][R4.64+0x284], R105 ;  /* 0x0002846904001986 */ /* 0x000fe2000c101926 */
[----:B------:R-:W-:Y:S01]  /*8780*/  ISETP.GT.AND P1, PT, R0, 0xa9, PT ;  /* 0x000000a90000780c */ /* 0x000fe20003f24270 */
[-C--:B0-----:R-:W-:Y:S01]  /*8790*/  FMUL R9, R106, R153.reuse ;  /* 0x000000996a097220 */ /* 0x081fe20000400000 */
[C---:B------:R-:W-:Y:S02]  /*87a0*/  ISETP.GT.AND P5, PT, R3.reuse, RZ, P3 ;  /* 0x000000ff0300720c */ /* 0x040fe40001fa4270 */
[C---:B------:R-:W-:Y:S02]  /*87b0*/  ISETP.GT.AND P4, PT, R3.reuse, RZ, P1 ;  /* 0x000000ff0300720c */ /* 0x040fe40000f84270 */
[----:B------:R0:W-:Y:S01]  /*87c0*/  @P0 STG.E desc[UR38][R6.64+0x280], R9 ;  /* 0x0002800906000986 */ /* 0x0001e2000c101926 */
[----:B-1----:R-:W-:Y:S01]  /*87d0*/  FMUL R11, R108, R153 ;  /* 0x000000996c0b7220 */ /* 0x002fe20000400000 */
[C---:B------:R-:W-:Y:S02]  /*87e0*/  ISETP.GT.AND P3, PT, R3.reuse, 0x8, P3 ;  /* 0x000000080300780c */ /* 0x040fe40001f64270 */
[----:B------:R-:W-:Y:S01]  /*87f0*/  @P2 STG.E desc[UR38][R6.64+0x284], R107 ;  /* 0x0002846b06002986 */ /* 0x000fe2000c101926 */
[----:B------:R-:W-:-:S02]  /*8800*/  ISETP.GT.AND P1, PT, R3, 0x8, P1 ;  /* 0x000000080300780c */ /* 0x000fc40000f24270 */
[C---:B------:R-:W-:Y:S02]  /*8810*/  ISETP.GT.AND P0, PT, R0.reuse, 0xb0, PT ;  /* 0x000000b00000780c */ /* 0x040fe40003f04270 */
[----:B------:R-:W-:Y:S01]  /*8820*/  ISETP.GT.AND P2, PT, R0, 0xb1, PT ;  /* 0x000000b10000780c */ /* 0x000fe20003f44270 */
[----:B------:R1:W-:Y:S01]  /*8830*/  @P5 STG.E desc[UR38][R4.64+0x2a0], R11 ;  /* 0x0002a00b04005986 */ /* 0x0003e2000c101926 */
[C---:B------:R-:W-:Y:S01]  /*8840*/  ISETP.GT.AND P5, PT, R3.reuse, RZ, P0 ;  /* 0x000000ff0300720c */ /* 0x040fe200007a4270 */
[-C--:B0-----:R-:W-:Y:S01]  /*8850*/  FMUL R9, R110, R153.reuse ;  /* 0x000000996e097220 */ /* 0x081fe20000400000 */
[C---:B------:R-:W-:Y:S01]  /*8860*/  ISETP.GT.AND P0, PT, R3.reuse, 0x8, P0 ;  /* 0x000000080300780c */ /* 0x040fe20000704270 */
[----:B------:R-:W-:Y:S01]  /*8870*/  @P4 STG.E desc[UR38][R4.64+0x2a4], R109 ;  /* 0x0002a46d04004986 */ /* 0x000fe2000c101926 */
[C---:B------:R-:W-:Y:S02]  /*8880*/  ISETP.GT.AND P4, PT, R3.reuse, RZ, P2 ;  /* 0x000000ff0300720c */ /* 0x040fe40001784270 */
[----:B------:R-:W-:Y:S01]  /*8890*/  ISETP.GT.AND P2, PT, R3, 0x8, P2 ;  /* 0x000000080300780c */ /* 0x000fe20001744270 */
[----:B------:R0:W-:Y:S01]  /*88a0*/  @P3 STG.E desc[UR38][R6.64+0x2a0], R9 ;  /* 0x0002a00906003986 */ /* 0x0001e2000c101926 */
[----:B------:R-:W-:Y:S01]  /*88b0*/  ISETP.GT.AND P3, PT, R0, 0xb9, PT ;  /* 0x000000b90000780c */ /* 0x000fe20003f64270 */
[----:B-1----:R-:W-:-:S02]  /*88c0*/  FMUL R11, R112, R153 ;  /* 0x00000099700b7220 */ /* 0x002fc40000400000 */
[----:B------:R-:W-:Y:S01]  /*88d0*/  @P1 STG.E desc[UR38][R6.64+0x2a4], R111 ;  /* 0x0002a46f06001986 */ /* 0x000fe2000c101926 */
[----:B------:R-:W-:-:S03]  /*88e0*/  ISETP.GT.AND P1, PT, R0, 0xb8, PT ;  /* 0x000000b80000780c */ /* 0x000fc60003f24270 */
[----:B------:R1:W-:Y:S01]  /*88f0*/  @P5 STG.E desc[UR38][R4.64+0x2c0], R11 ;  /* 0x0002c00b04005986 */ /* 0x0003e2000c101926 */
[C---:B------:R-:W-:Y:S01]  /*8900*/  ISETP.GT.AND P5, PT, R3.reuse, RZ, P1 ;  /* 0x000000ff0300720c */ /* 0x040fe20000fa4270 */
[-C--:B0-----:R-:W-:Y:S02]  /*8910*/  FMUL R9, R114, R153.reuse ;  /* 0x0000009972097220 */ /* 0x081fe40000400000 */
[----:B------:R-:W-:Y:S01]  /*8920*/  @P4 STG.E desc[UR38][R4.64+0x2c4], R113 ;  /* 0x0002c47104004986 */ /* 0x000fe2000c101926 */
[C---:B------:R-:W-:Y:S02]  /*8930*/  ISETP.GT.AND P4, PT, R3.reuse, RZ, P3 ;  /* 0x000000ff0300720c */ /* 0x040fe40001f84270 */
[C---:B------:R-:W-:Y:S01]  /*8940*/  ISETP.GT.AND P1, PT, R3.reuse, 0x8, P1 ;  /* 0x000000080300780c */ /* 0x040fe20000f24270 */
[----:B------:R0:W-:Y:S01]  /*8950*/  @P0 STG.E desc[UR38][R6.64+0x2c0], R9 ;  /* 0x0002c00906000986 */ /* 0x0001e2000c101926 */
[----:B------:R-:W-:Y:S02]  /*8960*/  ISETP.GT.AND P0, PT, R0, 0xc0, PT ;  /* 0x000000c00000780c */ /* 0x000fe40003f04270 */
[----:B------:R-:W-:Y:S01]  /*8970*/  ISETP.GT.AND P3, PT, R3, 0x8, P3 ;  /* 0x000000080300780c */ /* 0x000fe20001f64270 */
[----:B-1----:R-:W-:Y:S01]  /*8980*/  FMUL R11, R116, R153 ;  /* 0x00000099740b7220 */ /* 0x002fe20000400000 */
        /* <DEDUP_REMOVED lines=81> */
[----:B------:R-:W-:Y:S02]  /*8ea0*/  ISETP.GT.AND P2, PT, R3, 0x8, P2 ;  /* 0x000000080300780c */ /* 0x000fe40001744270 */
[----:B------:R-:W-:Y:S01]  /*8eb0*/  ISETP.GT.AND P1, PT, R0, 0xf9, PT ;  /* 0x000000f90000780c */ /* 0x000fe20003f24270 */
[----:B-1----:R-:W-:Y:S01]  /*8ec0*/  FMUL R11, R144, R153 ;  /* 0x00000099900b7220 */ /* 0x002fe20000400000 */
[----:B------:R-:W-:Y:S01]  /*8ed0*/  @P3 STG.E desc[UR38][R6.64+0x3a4], R143 ;  /* 0x0003a48f06003986 */ /* 0x000fe2000c101926 */
[----:B------:R-:W-:-:S03]  /*8ee0*/  ISETP.GT.AND P3, PT, R0, 0xf8, PT ;  /* 0x000000f80000780c */ /* 0x000fc60003f64270 */
[----:B------:R1:W-:Y:S01]  /*8ef0*/  @P5 STG.E desc[UR38][R4.64+0x3c0], R11 ;  /* 0x0003c00b04005986 */ /* 0x0003e2000c101926 */
[C---:B------:R-:W-:Y:S02]  /*8f00*/  ISETP.GT.AND P5, PT, R3.reuse, RZ, P3 ;  /* 0x000000ff0300720c */ /* 0x040fe40001fa4270 */
[C---:B------:R-:W-:Y:S01]  /*8f10*/  ISETP.GT.AND P3, PT, R3.reuse, 0x8, P3 ;  /* 0x000000080300780c */ /* 0x040fe20001f64270 */
[----:B------:R-:W-:Y:S01]  /*8f20*/  @P4 STG.E desc[UR38][R4.64+0x3c4], R145 ;  /* 0x0003c49104004986 */ /* 0x000fe2000c101926 */
[C---:B------:R-:W-:Y:S01]  /*8f30*/  ISETP.GT.AND P4, PT, R3.reuse, RZ, P1 ;  /* 0x000000ff0300720c */ /* 0x040fe20000f84270 */
[----:B0-----:R-:W-:Y:S01]  /*8f40*/  FMUL R9, R146, R153 ;  /* 0x0000009992097220 */ /* 0x001fe20000400000 */
[----:B------:R-:W-:Y:S01]  /*8f50*/  ISETP.GT.AND P1, PT, R3, 0x8, P1 ;  /* 0x000000080300780c */ /* 0x000fe20000f24270 */
[----:B------:R-:W-:Y:S02]  /*8f60*/  @P0 IMAD.MOV.U32 R2, RZ, RZ, R6 ;  /* 0x000000ffff020224 */ /* 0x000fe400078e0006 */
[----:B------:R-:W-:-:S02]  /*8f70*/  @P0 IMAD.MOV.U32 R3, RZ, RZ, R7 ;  /* 0x000000ffff030224 */ /* 0x000fc400078e0007 */
[----:B-1----:R-:W-:-:S03]  /*8f80*/  FMUL R11, R148, R153 ;  /* 0x00000099940b7220 */ /* 0x002fc60000400000 */
[----:B------:R0:W-:Y:S02]  /*8f90*/  @P0 STG.E desc[UR38][R2.64+0x3c0], R9 ;  /* 0x0003c00902000986 */ /* 0x0001e4000c101926 */
[----:B0-----:R-:W-:Y:S02]  /*8fa0*/  @P2 IMAD.MOV.U32 R2, RZ, RZ, R6 ;  /* 0x000000ffff022224 */ /* 0x001fe400078e0006 */
[----:B------:R-:W-:-:S05]  /*8fb0*/  @P2 IMAD.MOV.U32 R3, RZ, RZ, R7 ;  /* 0x000000ffff032224 */ /* 0x000fca00078e0007 */
[----:B------:R0:W-:Y:S02]  /*8fc0*/  @P2 STG.E desc[UR38][R2.64+0x3c4], R147 ;  /* 0x0003c49302002986 */ /* 0x0001e4000c101926 */
[----:B0-----:R-:W-:Y:S02]  /*8fd0*/  @P5 IMAD.MOV.U32 R2, RZ, RZ, R4 ;  /* 0x000000ffff025224 */ /* 0x001fe400078e0004 */
[----:B------:R-:W-:-:S05]  /*8fe0*/  @P5 IMAD.MOV.U32 R3, RZ, RZ, R5 ;  /* 0x000000ffff035224 */ /* 0x000fca00078e0005 */
[----:B------:R0:W-:Y:S04]  /*8ff0*/  @P5 STG.E desc[UR38][R2.64+0x3e0], R11 ;  /* 0x0003e00b02005986 */ /* 0x0001e8000c101926 */
[----:B------:R1:W-:Y:S01]  /*9000*/  @P4 STG.E desc[UR38][R4.64+0x3e4], R149 ;  /* 0x0003e49504004986 */ /* 0x0003e2000c101926 */
[----:B0-----:R-:W-:Y:S02]  /*9010*/  @P3 IMAD.MOV.U32 R2, RZ, RZ, R6 ;  /* 0x000000ffff023224 */ /* 0x001fe400078e0006 */
[----:B------:R-:W-:-:S05]  /*9020*/  @P3 IMAD.MOV.U32 R3, RZ, RZ, R7 ;  /* 0x000000ffff033224 */ /* 0x000fca00078e0007 */
[----:B------:R1:W-:Y:S04]  /*9030*/  @P3 STG.E desc[UR38][R2.64+0x3e0], R13 ;  /* 0x0003e00d02003986 */ /* 0x0003e8000c101926 */
[----:B------:R1:W-:Y:S02]  /*9040*/  @P1 STG.E desc[UR38][R6.64+0x3e4], R151 ;  /* 0x0003e49706001986 */ /* 0x0003e4000c101926 */
.L_x_286:
[----:B------:R-:W-:Y:S05]  /*9050*/  BSYNC B0 ;  /* 0x0000000000007941 */ /* 0x000fea0003800000 */
.L_x_32:
[----:B01----:R-:W2:Y:S01]  /*9060*/  LDL.64 R2, [R1] ;  /* 0x0000000001027983 */ /* 0x003ea20000100a00 */
[----:B------:R-:W-:Y:S01]  /*9070*/  ULDC.64 UR4, c[0x0][0x650] ;  /* 0x0001940000047ab9 */ /* 0x000fe20000000a00 */
[----:B------:R0:W-:Y:S01]  /*9080*/  SYNCS.ARRIVE.TRANS64.A1T0 RZ, [R160+UR44], RZ ;  /* 0x000000ffa0ff79a7 */ /* 0x0001e2000810002c */
[----:B------:R-:W-:Y:S01]  /*9090*/  PRMT R0, RZ, 0x7610, R0 ;  /* 0x00007610ff007816 */ /* 0x000fe20000000000 */
[----:B------:R-:W-:Y:S02]  /*90a0*/  IMAD.MOV.U32 R19, RZ, RZ, -0x1 ;  /* 0xffffffffff137424 */ /* 0x000fe400078e00ff */
[----:B------:R-:W-:Y:S01]  /*90b0*/  IMAD.MOV.U32 R22, RZ, RZ, -0x1 ;  /* 0xffffffffff167424 */ /* 0x000fe200078e00ff */
[----:B--2---:R-:W-:-:S04]  /*90c0*/  LEA R18, P0, R2, R18, 0x1 ;  /* 0x0000001202127211 */ /* 0x004fc800078008ff */
[----:B------:R-:W-:Y:S01]  /*90d0*/  LEA.HI.X R17, R2, R17, R23, 0x1, P0 ;  /* 0x0000001102117211 */ /* 0x000fe200000f0c17 */
[----:B------:R-:W-:Y:S01]  /*90e0*/  IMAD.MOV.U32 R2, RZ, RZ, -0x1 ;  /* 0xffffffffff027424 */ /* 0x000fe200078e00ff */
[----:B------:R-:W-:-:S04]  /*90f0*/  ISETP.GE.U32.AND P0, PT, R18, UR4, PT ;  /* 0x0000000412007c0c */ /* 0x000fc8000bf06070 */
[----:B------:R-:W-:-:S13]  /*9100*/  ISETP.GE.U32.AND.EX P0, PT, R17, UR5, PT, P0 ;  /* 0x0000000511007c0c */ /* 0x000fda000bf06100 */
[----:B0-----:R-:W-:Y:S05]  /*9110*/  @P0 BRA `(.L_x_287) ;  /* 0x0000000400700947 */ /* 0x001fea0003800000 */
[----:B---3--:R-:W0:Y:S01]  /*9120*/  S2R R10, SR_CTAID.X ;  /* 0x00000000000a7919 */ /* 0x008e220000002500 */
[----:B------:R-:W1:Y:S01]  /*9130*/  LDC.64 R8, c[0x0][0x628] ;  /* 0x00018a00ff087b82 */ /* 0x000e620000000a00 */
[----:B------:R-:W-:Y:S01]  /*9140*/  ULDC UR4, c[0x0][0x150] ;  /* 0x0000540000047ab9 */ /* 0x000fe20000000800 */
[----:B----4-:R-:W-:Y:S01]  /*9150*/  IMAD.MOV.U32 R6, RZ, RZ, R18 ;  /* 0x000000ffff067224 */ /* 0x010fe200078e0012 */
[----:B------:R-:W2:Y:S01]  /*9160*/  S2R R20, SR_CTAID.Y ;  /* 0x0000000000147919 */ /* 0x000ea20000002600 */
[----:B------:R-:W-:-:S04]  /*9170*/  IMAD.MOV.U32 R7, RZ, RZ, R17 ;  /* 0x000000ffff077224 */ /* 0x000fc800078e0011 */
[----:B------:R-:W3:Y:S08]  /*9180*/  LDC R15, c[0x0][0x144] ;  /* 0x00005100ff0f7b82 */ /* 0x000ef00000000800 */
[----:B------:R-:W4:Y:S08]  /*9190*/  LDC R0, c[0x0][0x630] ;  /* 0x00018c00ff007b82 */ /* 0x000f300000000800 */
[----:B------:R-:W2:Y:S01]  /*91a0*/  LDC.64 R12, c[0x0][0x620] ;  /* 0x00018800ff0c7b82 */ /* 0x000ea20000000a00 */
[----:B-1----:R-:W-:-:S04]  /*91b0*/  ISETP.NE.U32.AND P0, PT, R8, RZ, PT ;  /* 0x000000ff0800720c */ /* 0x002fc80003f05070 */
[----:B------:R-:W-:Y:S02]  /*91c0*/  ISETP.NE.AND.EX P0, PT, R9, RZ, PT, P0 ;  /* 0x000000ff0900720c */ /* 0x000fe40003f05300 */
[----:B0-----:R-:W-:-:S05]  /*91d0*/  I2FP.F32.U32 R2, R10 ;  /* 0x0000000a00027245 */ /* 0x001fca0000201000 */
[----:B------:R-:W-:-:S04]  /*91e0*/  FMUL R2, R2, UR4 ;  /* 0x0000000402027c20 */ /* 0x000fc80008400000 */
[----:B------:R0:W1:Y:S02]  /*91f0*/  F2I.U32.TRUNC.NTZ R14, R2 ;  /* 0x00000002000e7305 */ /* 0x000064000020f000 */
[----:B---34-:R-:W-:Y:S05]  /*9200*/  @!P0 BRA `(.L_x_288) ;  /* 0x0000000000288947 */ /* 0x018fea0003800000 */
[----:B------:R-:W3:Y:S02]  /*9210*/  LDC R3, c[0x0][0x634] ;  /* 0x00018d00ff037b82 */ /* 0x000ee40000000800 */
[----:B---3--:R-:W-:-:S05]  /*9220*/  IADD3 R7, P0, R18, R3, RZ ;  /* 0x0000000312077210 */ /* 0x008fca0007f1e0ff */
[----:B------:R-:W-:-:S04]  /*9230*/  IMAD.X R11, RZ, RZ, R17, P0 ;  /* 0x000000ffff0b7224 */ /* 0x000fc800000e0611 */
[----:B0-----:R-:W-:-:S04]  /*9240*/  IMAD.WIDE.U32 R2, R11, R8, RZ ;  /* 0x000000080b027225 */ /* 0x001fc800078e00ff */
[----:B------:R-:W-:-:S04]  /*9250*/  IMAD.WIDE.U32 R4, P0, R7, R9, R2 ;  /* 0x0000000907047225 */ /* 0x000fc80007800002 */
[----:B------:R-:W-:-:S04]  /*9260*/  IMAD.WIDE.U32 R2, R7, R8, RZ ;  /* 0x0000000807027225 */ /* 0x000fc800078e00ff */
[----:B------:R-:W-:Y:S01]  /*9270*/  IMAD.X R7, RZ, RZ, RZ, P0 ;  /* 0x000000ffff077224 */ /* 0x000fe200000e06ff */
[----:B------:R-:W-:Y:S01]  /*9280*/  IADD3 RZ, P0, R3, R4, RZ ;  /* 0x0000000403ff7210 */ /* 0x000fe20007f1e0ff */
[----:B------:R-:W-:-:S04]  /*9290*/  IMAD.MOV.U32 R6, RZ, RZ, R5 ;  /* 0x000000ffff067224 */ /* 0x000fc800078e0005 */
[----:B------:R-:W-:-:S08]  /*92a0*/  IMAD.WIDE.U32.X R6, R11, R9, R6, P0 ;  /* 0x000000090b067225 */ /* 0x000fd000000e0406 */
.L_x_288:
[----:B------:R-:W3:Y:S01]  /*92b0*/  LDC.64 R26, c[0x0][0x640] ;  /* 0x00019000ff1a7b82 */ /* 0x000ee20000000a00 */
[-C--:B------:R-:W-:Y:S01]  /*92c0*/  SHF.R.U64 R11, R6, R0.reuse, R7 ;  /* 0x00000000060b7219 */ /* 0x080fe20000001207 */
[----:B------:R-:W-:Y:S01]  /*92d0*/  IMAD.MOV.U32 R19, RZ, RZ, R17 ;  /* 0x000000ffff137224 */ /* 0x000fe200078e0011 */
[----:B------:R-:W-:Y:S01]  /*92e0*/  SHF.R.U32.HI R0, RZ, R0, R7 ;  /* 0x00000000ff007219 */ /* 0x000fe20000011607 */
[----:B-1----:R-:W-:Y:S01]  /*92f0*/  IMAD.MOV R14, RZ, RZ, -R14 ;  /* 0x000000ffff0e7224 */ /* 0x002fe200078e0a0e */
[----:B------:R-:W-:Y:S01]  /*9300*/  IADD3 R5, P0, RZ, -R11, RZ ;  /* 0x8000000bff057210 */ /* 0x000fe20007f1e0ff */
[----:B------:R-:W-:Y:S01]  /*9310*/  ULDC UR4, c[0x0][0x154] ;  /* 0x0000550000047ab9 */ /* 0x000fe20000000800 */
[----:B------:R-:W-:Y:S01]  /*9320*/  IMAD.MOV.U32 R7, RZ, RZ, 0x1 ;  /* 0x00000001ff077424 */ /* 0x000fe200078e00ff */
[----:B------:R-:W1:Y:S01]  /*9330*/  LDC R4, c[0x0][0x618] ;  /* 0x00018600ff047b82 */ /* 0x000e620000000800 */
[----:B------:R-:W-:Y:S02]  /*9340*/  IMAD R22, R15, R14, R10 ;  /* 0x0000000e0f167224 */ /* 0x000fe400078e020a */
[----:B------:R-:W-:-:S04]  /*9350*/  IMAD.X R3, RZ, RZ, ~R0, P0 ;  /* 0x000000ffff037224 */ /* 0x000fc800000e0e00 */
[-C--:B--2---:R-:W-:Y:S01]  /*9360*/  IMAD R0, R3, R12.reuse, RZ ;  /* 0x0000000c03007224 */ /* 0x084fe200078e02ff */
[----:B------:R-:W2:Y:S01]  /*9370*/  LDC R6, c[0x0][0x608] ;  /* 0x00018200ff067b82 */ /* 0x000ea20000000800 */
[----:B0-----:R-:W-:-:S04]  /*9380*/  IMAD.WIDE.U32 R2, R5, R12, R18 ;  /* 0x0000000c05027225 */ /* 0x001fc800078e0012 */
[----:B------:R-:W-:Y:S01]  /*9390*/  IMAD R5, R5, R13, R0 ;  /* 0x0000000d05057224 */ /* 0x000fe200078e0200 */
[----:B------:R-:W-:Y:S02]  /*93a0*/  I2FP.F32.U32 R0, R20 ;  /* 0x0000001400007245 */ /* 0x000fe40000201000 */
[----:B------:R-:W0:Y:S01]  /*93b0*/  LDC R24, c[0x0][0x658] ;  /* 0x00019600ff187b82 */ /* 0x000e220000000800 */
[----:B------:R-:W-:Y:S01]  /*93c0*/  IMAD.IADD R3, R3, 0x1, R5 ;  /* 0x0000000103037824 */ /* 0x000fe200078e0205 */
[----:B---3--:R-:W-:Y:S01]  /*93d0*/  ISETP.NE.U32.AND P0, PT, R26, RZ, PT ;  /* 0x000000ff1a00720c */ /* 0x008fe20003f05070 */
[----:B------:R-:W-:Y:S01]  /*93e0*/  FMUL R0, R0, UR4 ;  /* 0x0000000400007c20 */ /* 0x000fe20008400000 */
[----:B------:R-:W-:Y:S02]  /*93f0*/  IMAD.MOV.U32 R5, RZ, RZ, -0x1 ;  /* 0xffffffffff057424 */ /* 0x000fe400078e00ff */
[----:B------:R-:W-:Y:S01]  /*9400*/  ISETP.NE.AND.EX P0, PT, R27, RZ, PT, P0 ;  /* 0x000000ff1b00720c */ /* 0x000fe20003f05300 */
[----:B------:R3:W4:Y:S01]  /*9410*/  F2I.U32.TRUNC.NTZ R12, R0 ;  /* 0x00000000000c7305 */ /* 0x000722000020f000 */
[----:B------:R-:W3:Y:S01]  /*9420*/  LDC R15, c[0x0][0x148] ;  /* 0x00005200ff0f7b82 */ /* 0x000ee20000000800 */
[----:B-1----:R-:W-:-:S02]  /*9430*/  SHF.R.U64 R10, R2, R4, R3 ;  /* 0x00000004020a7219 */ /* 0x002fc40000001203 */
[----:B------:R-:W-:-:S05]  /*9440*/  SHF.R.U32.HI R3, RZ, R4, R3 ;  /* 0x00000004ff037219 */ /* 0x000fca0000011603 */
[----:B------:R-:W1:Y:S01]  /*9450*/  LDC R14, c[0x0][0x600] ;  /* 0x00018000ff0e7b82 */ /* 0x000e620000000800 */
[-CC-:B--2---:R-:W-:Y:S02]  /*9460*/  SHF.R.U64 R8, R10, R6.reuse, R3.reuse ;  /* 0x000000060a087219 */ /* 0x184fe40000001203 */
[----:B------:R-:W-:-:S05]  /*9470*/  SHF.R.U32.HI R3, RZ, R6, R3 ;  /* 0x00000006ff037219 */ /* 0x000fca0000011603 */
[----:B------:R-:W2:Y:S01]  /*9480*/  LDC R21, c[0x0][0x648] ;  /* 0x00019200ff157b82 */ /* 0x000ea20000000800 */
[-CC-:B0-----:R-:W-:Y:S02]  /*9490*/  SHF.R.U64 R13, R8, R24.reuse, R3.reuse ;  /* 0x00000018080d7219 */ /* 0x181fe40000001203 */
[-C--:B------:R-:W-:Y:S02]  /*94a0*/  SHF.L.U32 R5, R5, R24.reuse, RZ ;  /* 0x0000001805057219 */ /* 0x080fe400000006ff */
[-C--:B------:R-:W-:Y:S01]  /*94b0*/  SHF.R.U32.HI R3, RZ, R24.reuse, R3 ;  /* 0x00000018ff037219 */ /* 0x080fe20000011603 */
[----:B------:R-:W-:Y:S01]  /*94c0*/  IMAD.MOV.U32 R2, RZ, RZ, R13 ;  /* 0x000000ffff027224 */ /* 0x000fe200078e000d */
[----:B------:R-:W-:Y:S01]  /*94d0*/  SHF.L.U32 R24, R7, R24, RZ ;  /* 0x0000001807187219 */ /* 0x000fe200000006ff */
[----:B------:R-:W0:Y:S01]  /*94e0*/  LDC R25, c[0x0][0x638] ;  /* 0x00018e00ff197b82 */ /* 0x000e220000000800 */
[----:B------:R-:W-:-:S07]  /*94f0*/  LOP3.LUT R19, RZ, R5, RZ, 0x33, !PT ;  /* 0x00000005ff137212 */ /* 0x000fce00078e33ff */
[----:B------:R-:W0:Y:S01]  /*9500*/  LDC R28, c[0x0][0x610] ;  /* 0x00018400ff1c7b82 */ /* 0x000e220000000800 */
[----:B----4-:R-:W-:Y:S05]  /*9510*/  @!P0 BRA `(.L_x_289) ;  /* 0x0000000000288947 */ /* 0x010fea0003800000 */
[----:B---3--:R-:W3:Y:S02]  /*9520*/  LDC R0, c[0x0][0x64c] ;  /* 0x00019300ff007b82 */ /* 0x008ee40000000800 */
[----:B---3--:R-:W-:-:S05]  /*9530*/  IADD3 R7, P0, R13, R0, RZ ;  /* 0x000000000d077210 */ /* 0x008fca0007f1e0ff */
        /* <DEDUP_REMOVED lines=8> */
.L_x_289:
[----:B------:R-:W4:Y:S01]  /*95c0*/  LDC R4, c[0x0][0x65c] ;  /* 0x00019700ff047b82 */ /* 0x000f220000000800 */
[----:B--23--:R-:W-:Y:S01]  /*95d0*/  SHF.R.U64 R0, R2, R21, R3 ;  /* 0x0000001502007219 */ /* 0x00cfe20000001203 */
[----:B-1----:R-:W-:Y:S01]  /*95e0*/  VIADD R3, R14, 0xffffffff ;  /* 0xffffffff0e037836 */ /* 0x002fe20000000000 */
[----:B------:R-:W-:Y:S01]  /*95f0*/  LOP3.LUT R19, R8, R19, RZ, 0xc0, !PT ;  /* 0x0000001308137212 */ /* 0x000fe200078ec0ff */
[----:B------:R-:W-:Y:S02]  /*9600*/  IMAD.MOV R12, RZ, RZ, -R12 ;  /* 0x000000ffff0c7224 */ /* 0x000fe400078e0a0c */
[----:B------:R-:W-:Y:S01]  /*9610*/  IMAD.MOV R2, RZ, RZ, -R0 ;  /* 0x000000ffff027224 */ /* 0x000fe200078e0a00 */
[----:B------:R-:W-:Y:S01]  /*9620*/  LOP3.LUT R3, R10, R3, RZ, 0xc0, !PT ;  /* 0x000000030a037212 */ /* 0x000fe200078ec0ff */
[----:B------:R-:W-:Y:S02]  /*9630*/  IMAD R19, R24, R0, R19 ;  /* 0x0000000018137224 */ /* 0x000fe400078e0213 */
[----:B0-----:R-:W-:-:S04]  /*9640*/  IMAD R0, R2, R25, R13 ;  /* 0x0000001902007224 */ /* 0x001fc800078e020d */
[----:B------:R-:W-:Y:S01]  /*9650*/  IMAD R2, R0, R14, R3 ;  /* 0x0000000e00027224 */ /* 0x000fe200078e0203 */
[----:B----4-:R-:W-:Y:S01]  /*9660*/  ISETP.NE.AND P0, PT, R4, 0x1, PT ;  /* 0x000000010400780c */ /* 0x010fe20003f05270 */
[----:B------:R-:W-:-:S05]  /*9670*/  IMAD.MOV.U32 R4, RZ, RZ, 0x1 ;  /* 0x00000001ff047424 */ /* 0x000fca00078e00ff */
[----:B------:R-:W-:-:S07]  /*9680*/  PRMT R0, R4, 0x7610, R0 ;  /* 0x0000761004007816 */ /* 0x000fce0000000000 */
[----:B------:R-:W-:-:S04]  /*9690*/  @P0 IMAD R22, R15, R12, R20 ;  /* 0x0000000c0f160224 */ /* 0x000fc800078e0214 */
[----:B------:R-:W-:-:S05]  /*96a0*/  IMAD R19, R19, R28, R22 ;  /* 0x0000001c13137224 */ /* 0x000fca00078e0216 */
[----:B------:R-:W-:Y:S02]  /*96b0*/  SEL R22, R2, R19, !P0 ;  /* 0x0000001302167207 */ /* 0x000fe40004000000 */
[----:B------:R-:W-:Y:S01]  /*96c0*/  SEL R19, R19, R2, !P0 ;  /* 0x0000000213137207 */ /* 0x000fe20004000000 */
[----:B------:R-:W-:-:S07]  /*96d0*/  IMAD.MOV.U32 R2, RZ, RZ, R11 ;  /* 0x000000ffff027224 */ /* 0x000fce00078e000b */
.L_x_287:
[----:B------:R-:W-:Y:S02]  /*96e0*/  LOP3.LUT P0, RZ, R0, 0xff, RZ, 0xc0, !PT ;  /* 0x000000ff00ff7812 */ /* 0x000fe4000780c0ff */
[----:B------:R-:W-:-:S11]  /*96f0*/  LOP3.LUT R171, R171, 0x1, RZ, 0x3c, !PT ;  /* 0x00000001abab7812 */ /* 0x000fd600078e3cff */
[----:B------:R-:W-:Y:S05]  /*9700*/  @P0 BRA `(.L_x_290) ;  /* 0xffffff7c00400947 */ /* 0x000fea000383ffff */
[----:B------:R-:W-:Y:S05]  /*9710*/  EXIT ;  /* 0x000000000000794d */ /* 0x000fea0003800000 */
.L_x_13:
[----:B------:R-:W-:-:S08]  /*9720*/  ISETP.NE.AND P0, PT, R0, RZ, PT ;  /* 0x000000ff0000720c */ /* 0x000fd00003f05270 */
[----:B0-----:R-:W0:-:S00]  /*9730*/  USETMAXREG.DEALLOC.CTAPOOL 0x28 ;  /* 0x00000028000079c8 */ /* 0x001e0000080e0500 */
[----:B------:R-:W-:Y:S05]  /*9740*/  @P0 EXIT ;  /* 0x000000000000094d */ /* 0x000fea0003800000 */
[----:B0-----:R-:W-:Y:S01]  /*9750*/  LOP3.LUT P0, RZ, R8, 0xff, RZ, 0xc0, !PT ;  /* 0x000000ff08ff7812 */ /* 0x001fe2000780c0ff */
[----:B------:R-:W-:Y:S02]  /*9760*/  IMAD.MOV.U32 R0, RZ, RZ, 0x1 ;  /* 0x00000001ff007424 */ /* 0x000fe400078e00ff */
[----:B------:R-:W-:-:S10]  /*9770*/  IMAD.MOV.U32 R7, RZ, RZ, RZ ;  /* 0x000000ffff077224 */ /* 0x000fd400078e00ff */
[----:B------:R-:W-:Y:S05]  /*9780*/  @!P0 BRA `(.L_x_291) ;  /* 0x0000000c00a48947 */ /* 0x000fea0003800000 */
[----:B------:R-:W-:Y:S01]  /*9790*/  LOP3.LUT P0, RZ, R4, 0x1f, RZ, 0xc0, !PT ;  /* 0x0000001f04ff7812 */ /* 0x000fe2000780c0ff */
[----:B------:R-:W-:Y:S01]  /*97a0*/  ULDC UR21, c[0x0][0x658] ;  /* 0x0001960000157ab9 */ /* 0x000fe20000000800 */
[----:B------:R-:W-:Y:S01]  /*97b0*/  UMOV UR4, 0xffffffff ;  /* 0xffffffff00047882 */ /* 0x000fe20000000000 */
[----:B------:R-:W-:Y:S01]  /*97c0*/  BSSY B0, `(.L_x_291) ;  /* 0x00000e5000007945 */ /* 0x000fe20003800000 */
[----:B------:R-:W-:Y:S01]  /*97d0*/  USHF.L.U32 UR4, UR4, UR21, URZ ;  /* 0x0000001504047299 */ /* 0x000fe2000800063f */
[C---:B------:R-:W-:Y:S01]  /*97e0*/  ISETP.NE.AND P2, PT, R3.reuse, RZ, PT ;  /* 0x000000ff0300720c */ /* 0x040fe20003f45270 */
[----:B------:R-:W-:Y:S01]  /*97f0*/  IMAD.MOV.U32 R8, RZ, RZ, 0x1 ;  /* 0x00000001ff087424 */ /* 0x000fe200078e00ff */
[----:B------:R-:W-:Y:S01]  /*9800*/  ISETP.NE.OR P0, PT, R3, RZ, !P0 ;  /* 0x000000ff0300720c */ /* 0x000fe20004705670 */
[----:B------:R-:W-:Y:S01]  /*9810*/  IMAD.MOV.U32 R0, RZ, RZ, 0x1 ;  /* 0x00000001ff007424 */ /* 0x000fe200078e00ff */
[----:B------:R-:W-:Y:S01]  /*9820*/  LOP3.LUT R6, R16, 0x2, RZ, 0xfc, !PT ;  /* 0x0000000210067812 */ /* 0x000fe200078efcff */
[----:B------:R-:W-:Y:S01]  /*9830*/  IMAD.MOV.U32 R7, RZ, RZ, RZ ;  /* 0x000000ffff077224 */ /* 0x000fe200078e00ff */
[----:B------:R-:W-:Y:S01]  /*9840*/  ULDC UR13, c[0x0][0x600] ;  /* 0x00018000000d7ab9 */ /* 0x000fe20000000800 */
[----:B------:R-:W-:Y:S01]  /*9850*/  UMOV UR5, 0x1 ;  /* 0x0000000100057882 */ /* 0x000fe20000000000 */
[----:B------:R-:W-:-:S02]  /*9860*/  UIADD3 UR30, UR37, 0x1, URZ ;  /* 0x00000001251e7890 */ /* 0x000fc4000fffe03f */
[----:B------:R-:W-:Y:S02]  /*9870*/  UIADD3 UR13, UR13, -0x1, URZ ;  /* 0xffffffff0d0d7890 */ /* 0x000fe4000fffe03f */
[----:B------:R-:W-:Y:S02]  /*9880*/  USHF.L.U32 UR21, UR5, UR21, URZ ;  /* 0x0000001505157299 */ /* 0x000fe4000800063f */
[----:B------:R-:W-:Y:S01]  /*9890*/  ULOP3.LUT UR29, URZ, UR4, URZ, 0x33, !UPT ;  /* 0x000000043f1d7292 */ /* 0x000fe2000f8e333f */
[----:B------:R-:W-:-:S11]  /*98a0*/  ULDC.64 UR22, c[0x0][0x198] ;  /* 0x0000660000167ab9 */ /* 0x000fd60000000a00 */
.L_x_303:
[----:B------:R-:W-:-:S03]  /*98b0*/  UMOV UR4, 0xffffffff ;  /* 0xffffffff00047882 */ /* 0x000fc60000000000 */
[----:B------:R-:W-:Y:S05]  /*98c0*/  BRA.DIV UR4, `(.L_x_292) ;  /* 0x0000001204447947 */ /* 0x000fea000b800000 */
[----:B------:R-:W-:-:S13]  /*98d0*/  ELECT P6, URZ, PT ;  /* 0x00000000003f782f */ /* 0x000fda00038c0000 */
.L_x_315:
[----:B------:R-:W0:Y:S01]  /*98e0*/  LDC R3, c[0x0][0x28c] ;  /* 0x0000a300ff037b82 */ /* 0x000e220000000800 */
[----:B------:R-:W-:Y:S01]  /*98f0*/  BSSY B1, `(.L_x_293) ;  /* 0x0000059000017945 */ /* 0x000fe20003800000 */
[----:B0-----:R-:W-:-:S13]  /*9900*/  ISETP.LT.OR P6, PT, R3, 0x1, !P6 ;  /* 0x000000010300780c */ /* 0x001fda00077c1670 */
[----:B------:R-:W-:Y:S05]  /*9910*/  @P6 BRA `(.L_x_294) ;  /* 0x0000000400586947 */ /* 0x000fea0003800000 */
[----:B------:R-:W-:Y:S02]  /*9920*/  IMAD.SHL.U32 R19, R19, 0x40, RZ ;  /* 0x0000004013137824 */ /* 0x000fe400078e00ff */
[----:B------:R-:W-:Y:S02]  /*9930*/  IMAD.SHL.U32 R22, R22, 0x100, RZ ;  /* 0x0000010016167824 */ /* 0x000fe400078e00ff */
[----:B------:R-:W-:Y:S02]  /*9940*/  IMAD.MOV.U32 R12, RZ, RZ, RZ ;  /* 0x000000ffff0c7224 */ /* 0x000fe400078e00ff */
[----:B------:R-:W-:Y:S02]  /*9950*/  IMAD.U32 R13, RZ, RZ, UR30 ;  /* 0x0000001eff0d7e24 */ /* 0x000fe4000f8e00ff */
[----:B------:R-:W-:Y:S02]  /*9960*/  IMAD.MOV.U32 R3, RZ, RZ, R0 ;  /* 0x000000ffff037224 */ /* 0x000fe400078e0000 */
[----:B------:R-:W-:-:S07]  /*9970*/  IMAD.MOV.U32 R4, RZ, RZ, R7 ;  /* 0x000000ffff047224 */ /* 0x000fce00078e0007 */
.L_x_298:
[----:B------:R-:W0:Y:S01]  /*9980*/  S2R R10, SR_CgaCtaId ;  /* 0x00000000000a7919 */ /* 0x000e220000008800 */
[----:B------:R-:W-:Y:S01]  /*9990*/  MOV R5, 0x400 ;  /* 0x0000040000057802 */ /* 0x000fe20000000f00 */
[----:B------:R-:W1:Y:S03]  /*99a0*/  @!P2 LDC R9, c[0x0][0x500] ;  /* 0x00014000ff09ab82 */ /* 0x000e660000000800 */
[----:B0-----:R-:W-:Y:S02]  /*99b0*/  LEA R11, R10, R5, 0x18 ;  /* 0x000000050a0b7211 */ /* 0x001fe400078ec0ff */
[----:B------:R-:W-:-:S03]  /*99c0*/  SHF.L.U32 R5, R3, 0x1f, RZ ;  /* 0x0000001f03057819 */ /* 0x000fc600000006ff */
[----:B------:R-:W-:-:S04]  /*99d0*/  IMAD R10, R4, 0x8, R11 ;  /* 0x00000008040a7824 */ /* 0x000fc800078e020b */
[----:B------:R-:W0:Y:S02]  /*99e0*/  SYNCS.PHASECHK.TRANS64.TRYWAIT P1, [R10+URZ+0x18], R5 ;  /* 0x000018050a0075a7 */ /* 0x000e24000802017f */
[----:B01----:R-:W-:Y:S05]  /*99f0*/  @!P1 BRA `(.L_x_295) ;  /* 0x0000001000189947 */ /* 0x003fea0003800000 */
.L_x_316:
[----:B0-----:R-:W-:Y:S01]  /*9a00*/  PRMT R5, R6, 0x9910, RZ ;  /* 0x0000991006057816 */ /* 0x001fe200000000ff */
[----:B------:R0:W-:Y:S03]  /*9a10*/  @!P2 SYNCS.ARRIVE.TRANS64 RZ, [R10+URZ], R9 ;  /* 0x000000090affa9a7 */ /* 0x0001e6000800003f */
[----:B------:R-:W-:-:S13]  /*9a20*/  ISETP.NE.AND P1, PT, R5, 0x2, PT ;  /* 0x000000020500780c */ /* 0x000fda0003f25270 */
[----:B0-----:R-:W-:Y:S05]  /*9a30*/  @P1 BRA `(.L_x_296) ;  /* 0x0000000000041947 */ /* 0x001fea0003800000 */
[----:B------:R-:W-:Y:S01]  /*9a40*/  BPT.TRAP 0x1 ;  /* 0x000000040000795c */ /* 0x000fe20000300000 */
.L_x_296:
[----:B------:R-:W-:Y:S05]  /*9a50*/  @P0 BRA `(.L_x_297) ;  /* 0x0000000000040947 */ /* 0x000fea0003800000 */
[----:B------:R-:W-:Y:S01]  /*9a60*/  BPT.TRAP 0x1 ;  /* 0x000000040000795c */ /* 0x000fe20000300000 */
.L_x_297:
[--C-:B------:R-:W-:Y:S01]  /*9a70*/  IMAD R5, R4, 0x8000, R11.reuse ;  /* 0x0000800004057824 */ /* 0x100fe200078e020b */
[----:B------:R-:W-:Y:S01]  /*9a80*/  R2UR UR10, R12 ;  /* 0x000000000c0a72ca */ /* 0x000fe200000e0000 */
[----:B------:R-:W-:Y:S01]  /*9a90*/  IMAD R11, R4, 0x20000, R11 ;  /* 0x00020000040b7824 */ /* 0x000fe200078e020b */
[----:B------:R-:W-:Y:S01]  /*9aa0*/  R2UR UR9, R10 ;  /* 0x000000000a0972ca */ /* 0x000fe200000e0000 */
[----:B------:R-:W-:Y:S01]  /*9ab0*/  UIADD3 UR14, UP0, UR22, 0xf0, URZ ;  /* 0x000000f0160e7890 */ /* 0x000fe2000ff1e03f */
[----:B------:R-:W-:Y:S01]  /*9ac0*/  R2UR UR40, R5 ;  /* 0x00000000052872ca */ /* 0x000fe200000e0000 */
[----:B------:R-:W-:Y:S01]  /*9ad0*/  VIADD R13, R13, 0xffffffff ;  /* 0xffffffff0d0d7836 */ /* 0x000fe20000000000 */
[----:B------:R-:W-:Y:S01]  /*9ae0*/  R2UR UR18, R11 ;  /* 0x000000000b1272ca */ /* 0x000fe200000e0000 */
[----:B------:R-:W-:Y:S01]  /*9af0*/  UIADD3.X UR15, URZ, UR23, URZ, UP0, !UPT ;  /* 0x000000173f0f7290 */ /* 0x000fe200087fe43f */
[----:B------:R-:W-:Y:S01]  /*9b00*/  R2UR UR11, R19 ;  /* 0x00000000130b72ca */ /* 0x000fe200000e0000 */
[----:B------:R-:W-:Y:S01]  /*9b10*/  UIADD3 UR6, UP1, UR22, 0x1f0, URZ ;  /* 0x000001f016067890 */ /* 0x000fe2000ff3e03f */
[----:B------:R-:W-:Y:S01]  /*9b20*/  R2UR UR12, R2 ;  /* 0x00000000020c72ca */ /* 0x000fe200000e0000 */
[----:B------:R-:W-:Y:S01]  /*9b30*/  UMOV UR4, 0x0 ;  /* 0x0000000000047882 */ /* 0x000fe20000000000 */
[----:B------:R-:W-:Y:S01]  /*9b40*/  R2UR UR35, R22 ;  /* 0x00000000162372ca */ /* 0x000fe200000e0000 */
[----:B------:R-:W-:Y:S01]  /*9b50*/  UIADD3 UR58, UR10, 0x20, URZ ;  /* 0x000000200a3a7890 */ /* 0x000fe2000fffe03f */
[----:B------:R-:W-:Y:S01]  /*9b60*/  ISETP.GT.AND P3, PT, R13, 0x1, PT ;  /* 0x000000010d00780c */ /* 0x000fe20003f64270 */
[----:B------:R-:W-:Y:S01]  /*9b70*/  UIADD3 UR50, UR10, 0x40, URZ ;  /* 0x000000400a327890 */ /* 0x000fe2000fffe03f */
[----:B------:R-:W-:Y:S01]  /*9b80*/  VIADD R4, R4, 0x1 ;  /* 0x0000000104047836 */ /* 0x000fe20000000000 */
[----:B------:R-:W-:Y:S01]  /*9b90*/  UIADD3 UR8, UR40, 0x100, URZ ;  /* 0x0000010028087890 */ /* 0x000fe2000fffe03f */
[----:B------:R-:W-:Y:S01]  /*9ba0*/  VIADD R12, R12, 0x80 ;  /* 0x000000800c0c7836 */ /* 0x000fe20000000000 */
[----:B------:R-:W-:-:S02]  /*9bb0*/  UIADD3 UR56, UR40, 0x2100, URZ ;  /* 0x0000210028387890 */ /* 0x000fc4000fffe03f */
[----:B------:R-:W-:Y:S01]  /*9bc0*/  UIADD3 UR48, UR40, 0x4100, URZ ;  /* 0x0000410028307890 */ /* 0x000fe2000fffe03f */
[C---:B------:R-:W-:Y:S01]  /*9bd0*/  ISETP.NE.AND P1, PT, R4.reuse, 0x3, PT ;  /* 0x000000030400780c */ /* 0x040fe20003f25270 */
[----:B------:R-:W-:Y:S02]  /*9be0*/  UIADD3 UR42, UR10, 0x60, URZ ;  /* 0x000000600a2a7890 */ /* 0x000fe4000fffe03f */
[----:B------:R-:W-:Y:S01]  /*9bf0*/  UIADD3 UR40, UR40, 0x6100, URZ ;  /* 0x0000610028287890 */ /* 0x000fe2000fffe03f */
[----:B------:R-:W-:Y:S01]  /*9c00*/  SEL R10, RZ, 0x1, P1 ;  /* 0x00000001ff0a7807 */ /* 0x000fe20000800000 */
[----:B------:R-:W-:Y:S01]  /*9c10*/  UMOV UR5, 0x10000000 ;  /* 0x1000000000057882 */ /* 0x000fe20000000000 */
[----:B------:R-:W-:Y:S01]  /*9c20*/  UIADD3.X UR7, URZ, UR23, URZ, UP1, !UPT ;  /* 0x000000173f077290 */ /* 0x000fe20008ffe43f */
[----:B------:R0:W-:Y:S01]  /*9c30*/  UTMALDG.3D [UR8], [UR14], desc[UR4] ;  /* 0x000004080e0075b4 */ /* 0x0001e20008011000 */
[----:B------:R-:W-:Y:S01]  /*9c40*/  UIADD3 UR32, UR18, 0x18100, URZ ;  /* 0x0001810012207890 */ /* 0x000fe2000fffe03f */
[----:B------:R-:W-:Y:S01]  /*9c50*/  LOP3.LUT R3, R3, R10, RZ, 0x3c, !PT ;  /* 0x0000000a03037212 */ /* 0x000fe200078e3cff */
[----:B------:R-:W-:Y:S01]  /*9c60*/  UIADD3 UR24, UR18, 0x20100, URZ ;  /* 0x0002010012187890 */ /* 0x000fe2000fffe03f */
[----:B------:R-:W-:Y:S01]  /*9c70*/  SEL R4, R4, RZ, P1 ;  /* 0x000000ff04047207 */ /* 0x000fe20000800000 */
[----:B------:R-:W-:Y:S01]  /*9c80*/  UIADD3 UR16, UR18, 0x28100, URZ ;  /* 0x0002810012107890 */ /* 0x000fe2000fffe03f */
[----:B------:R-:W-:Y:S01]  /*9c90*/  UMOV UR57, UR9 ;  /* 0x0000000900397c82 */ /* 0x000fe20008000000 */
        /* <DEDUP_REMOVED lines=8> */
[----:B------:R1:W-:Y:S01]  /*9d20*/  UTMALDG.3D [UR56], [UR14], desc[UR4] ;  /* 0x000004380e0075b4 */ /* 0x0003e20008011000 */
[----:B------:R-:W-:Y:S01]  /*9d30*/  UMOV UR33, UR9 ;  /* 0x0000000900217c82 */ /* 0x000fe20008000000 */
[----:B------:R-:W-:Y:S01]  /*9d40*/  UMOV UR34, UR10 ;  /* 0x0000000a00227c82 */ /* 0x000fe20008000000 */
[----:B------:R-:W-:Y:S01]  /*9d50*/  UMOV UR36, UR12 ;  /* 0x0000000c00247c82 */ /* 0x000fe20008000000 */
[----:B------:R-:W-:Y:S01]  /*9d60*/  UMOV UR25, UR9 ;  /* 0x0000000900197c82 */ /* 0x000fe20008000000 */
[----:B------:R-:W-:Y:S01]  /*9d70*/  UMOV UR27, UR35 ;  /* 0x00000023001b7c82 */ /* 0x000fe20008000000 */
[----:B------:R-:W-:Y:S01]  /*9d80*/  UMOV UR28, UR12 ;  /* 0x0000000c001c7c82 */ /* 0x000fe20008000000 */
[----:B------:R-:W-:Y:S01]  /*9d90*/  UMOV UR26, UR58 ;  /* 0x0000003a001a7c82 */ /* 0x000fe20008000000 */
[----:B0-----:R-:W-:Y:S01]  /*9da0*/  UIADD3 UR8, UR18, 0x30100, URZ ;  /* 0x0003010012087890 */ /* 0x001fe2000fffe03f */
[----:B------:R1:W-:Y:S01]  /*9db0*/  UTMALDG.3D [UR48], [UR14], desc[UR4] ;  /* 0x000004300e0075b4 */ /* 0x0003e20008011000 */
[----:B------:R-:W-:Y:S01]  /*9dc0*/  UMOV UR17, UR9 ;  /* 0x0000000900117c82 */ /* 0x000fe20008000000 */
[----:B------:R-:W-:Y:S01]  /*9dd0*/  UMOV UR19, UR35 ;  /* 0x0000002300137c82 */ /* 0x000fe20008000000 */
[----:B------:R-:W-:Y:S01]  /*9de0*/  UMOV UR20, UR12 ;  /* 0x0000000c00147c82 */ /* 0x000fe20008000000 */
[----:B------:R-:W-:Y:S01]  /*9df0*/  UMOV UR18, UR50 ;  /* 0x0000003200127c82 */ /* 0x000fe20008000000 */
[----:B------:R-:W-:Y:S01]  /*9e00*/  UMOV UR11, UR35 ;  /* 0x00000023000b7c82 */ /* 0x000fe20008000000 */
[----:B------:R-:W-:Y:S01]  /*9e10*/  UMOV UR10, UR42 ;  /* 0x0000002a000a7c82 */ /* 0x000fe20008000000 */
[----:B------:R1:W-:Y:S01]  /*9e20*/  UTMALDG.3D [UR40], [UR14], desc[UR4] ;  /* 0x000004280e0075b4 */ /* 0x0003e20008011000 */
[----:B------:R1:W-:Y:S01]  /*9e30*/  UTMALDG.3D [UR32], [UR6], desc[UR4] ;  /* 0x00000420060075b4 */ /* 0x0003e20008011000 */
[----:B------:R1:W-:Y:S01]  /*9e40*/  UTMALDG.3D [UR24], [UR6], desc[UR4] ;  /* 0x00000418060075b4 */ /* 0x0003e20008011000 */
[----:B------:R1:W-:Y:S01]  /*9e50*/  UTMALDG.3D [UR16], [UR6], desc[UR4] ;  /* 0x00000410060075b4 */ /* 0x0003e20008011000 */
[----:B------:R1:W-:Y:S02]  /*9e60*/  UTMALDG.3D [UR8], [UR6], desc[UR4] ;  /* 0x00000408060075b4 */ /* 0x0003e40008011000 */
[----:B-1----:R-:W-:Y:S05]  /*9e70*/  @P3 BRA `(.L_x_298) ;  /* 0xfffffff800c03947 */ /* 0x002fea000383ffff */
.L_x_294:
[----:B------:R-:W-:Y:S05]  /*9e80*/  BSYNC B1 ;  /* 0x0000000000017941 */ /* 0x000fea0003800000 */
.L_x_293:
[----:B------:R-:W2:Y:S01]  /*9e90*/  LDL.64 R10, [R1] ;  /* 0x00000000010a7983 */ /* 0x000ea20000100a00 */
[----:B------:R-:W-:Y:S01]  /*9ea0*/  LOP3.LUT P4, RZ, R8, 0xff, RZ, 0xc0, !PT ;  /* 0x000000ff08ff7812 */ /* 0x000fe2000788c0ff */
[----:B------:R-:W-:Y:S01]  /*9eb0*/  VIADD R4, R7, UR37 ;  /* 0x0000002507047c36 */ /* 0x000fe20008000000 */
[----:B------:R-:W-:Y:S01]  /*9ec0*/  ULDC.64 UR4, c[0x0][0x650] ;  /* 0x0001940000047ab9 */ /* 0x000fe20000000a00 */
[----:B------:R-:W-:Y:S01]  /*9ed0*/  IMAD.U32 R7, RZ, RZ, UR37 ;  /* 0x00000025ff077e24 */ /* 0x000fe2000f8e00ff */
[----:B------:R-:W-:Y:S01]  /*9ee0*/  UISETP.GE.U32.AND UP0, UPT, UR37, 0x3, UPT ;  /* 0x000000032500788c */ /* 0x000fe2000bf06070 */
[----:B------:R-:W-:Y:S01]  /*9ef0*/  BSSY B1, `(.L_x_299) ;  /* 0x000006f000017945 */ /* 0x000fe20003800000 */
[----:B------:R-:W-:Y:S01]  /*9f00*/  ISETP.GT.U32.AND P1, PT, R4, 0x2, PT ;  /* 0x000000020400780c */ /* 0x000fe20003f24070 */
[----:B------:R-:W-:Y:S01]  /*9f10*/  IMAD.MOV.U32 R19, RZ, RZ, -0x1 ;  /* 0xffffffffff137424 */ /* 0x000fe200078e00ff */
[----:B------:R-:W-:Y:S01]  /*9f20*/  PRMT R8, RZ, 0x7610, R8 ;  /* 0x00007610ff087816 */ /* 0x000fe20000000008 */
[----:B------:R-:W-:Y:S01]  /*9f30*/  IMAD.MOV.U32 R22, RZ, RZ, -0x1 ;  /* 0xffffffffff167424 */ /* 0x000fe200078e00ff */
[----:B------:R-:W-:-:S02]  /*9f40*/  ISETP.LT.U32.AND P1, PT, R7, 0x3, P1 ;  /* 0x000000030700780c */ /* 0x000fc40000f21070 */
[----:B------:R-:W-:Y:S01]  /*9f50*/  PLOP3.LUT P3, PT, PT, PT, UP0, 0x80, 0x0 ;  /* 0x000000000000781c */ /* 0x000fe20003f6f008 */
[----:B------:R-:W0:Y:S01]  /*9f60*/  @P4 S2R R3, SR_CgaCtaId ;  /* 0x0000000000034919 */ /* 0x000e220000008800 */
[----:B------:R-:W-:-:S04]  /*9f70*/  @P4 MOV R2, 0x400 ;  /* 0x0000040000024802 */ /* 0x000fc80000000f00 */
[----:B0-----:R-:W-:Y:S01]  /*9f80*/  @P4 LEA R5, R3, R2, 0x18 ;  /* 0x0000000203054211 */ /* 0x001fe200078ec0ff */
[----:B------:R-:W-:-:S03]  /*9f90*/  IMAD.WIDE.U32 R2, R4, -0x55555555, RZ ;  /* 0xaaaaaaab04027825 */ /* 0x000fc600078e00ff */
[----:B------:R0:W-:Y:S01]  /*9fa0*/  @P4 SYNCS.ARRIVE.TRANS64.A1T0 RZ, [R5+URZ+0x68], RZ ;  /* 0x000068ff05ff49a7 */ /* 0x0001e2000810003f */
[----:B------:R-:W-:Y:S01]  /*9fb0*/  IMAD.MOV.U32 R2, RZ, RZ, -0x1 ;  /* 0xffffffffff027424 */ /* 0x000fe200078e00ff */
[----:B0-----:R-:W-:Y:S02]  /*9fc0*/  SHF.R.U32.HI R5, RZ, 0x1, R3 ;  /* 0x00000001ff057819 */ /* 0x001fe40000011603 */
[----:B------:R-:W-:-:S03]  /*9fd0*/  SEL R3, RZ, 0x1, !P1 ;  /* 0x00000001ff037807 */ /* 0x000fc60004800000 */
[----:B------:R-:W-:Y:S01]  /*9fe0*/  IMAD R7, R5, -0x3, R4 ;  /* 0xfffffffd05077824 */ /* 0x000fe200078e0204 */
[----:B------:R-:W-:Y:S02]  /*9ff0*/  LOP3.LUT R0, R0, R3, RZ, 0x3c, !PT ;  /* 0x0000000300007212 */ /* 0x000fe400078e3cff */
[----:B------:R-:W-:Y:S02]  /*a000*/  PRMT R3, RZ, 0x7610, R3 ;  /* 0x00007610ff037816 */ /* 0x000fe40000000003 */
[----:B------:R-:W-:Y:S02]  /*a010*/  @P3 LOP3.LUT R0, R0, 0x1, R5, 0x78, !PT ;  /* 0x0000000100003812 */ /* 0x000fe400078e7805 */
[----:B--2---:R-:W-:-:S04]  /*a020*/  IADD3 R18, P4, R18, R10, RZ ;  /* 0x0000000a12127210 */ /* 0x004fc80007f9e0ff */
[----:B------:R-:W-:Y:S01]  /*a030*/  ISETP.GE.U32.AND P1, PT, R18, UR4, PT ;  /* 0x0000000412007c0c */ /* 0x000fe2000bf26070 */
[----:B------:R-:W-:-:S05]  /*a040*/  IMAD.X R17, R17, 0x1, R23, P4 ;  /* 0x0000000111117824 */ /* 0x000fca00020e0617 */
[----:B------:R-:W-:-:S13]  /*a050*/  ISETP.GE.U32.AND.EX P1, PT, R17, UR5, PT, P1 ;  /* 0x0000000511007c0c */ /* 0x000fda000bf26110 */
[----:B------:R-:W-:Y:S05]  /*a060*/  @P1 BRA `(.L_x_300) ;  /* 0x00000004005c1947 */ /* 0x000fea0003800000 */
[----:B------:R-:W0:Y:S01]  /*a070*/  S2R R11, SR_CTAID.X ;  /* 0x00000000000b7919 */ /* 0x000e220000002500 */
[----:B------:R-:W-:Y:S01]  /*a080*/  ULDC.64 UR4, c[0x0][0x628] ;  /* 0x00018a0000047ab9 */ /* 0x000fe20000000a00 */
[----:B------:R-:W1:Y:S01]  /*a090*/  LDC R12, c[0x0][0x144] ;  /* 0x00005100ff0c7b82 */ /* 0x000e620000000800 */
[----:B------:R-:W-:Y:S01]  /*a0a0*/  ISETP.NE.U32.AND P1, PT, RZ, UR4, PT ;  /* 0x00000004ff007c0c */ /* 0x000fe2000bf25070 */
[----:B------:R-:W2:Y:S01]  /*a0b0*/  S2R R9, SR_CTAID.Y ;  /* 0x0000000000097919 */ /* 0x000ea20000002600 */
[----:B------:R-:W-:Y:S01]  /*a0c0*/  ULDC UR6, c[0x0][0x150] ;  /* 0x0000540000067ab9 */ /* 0x000fe20000000800 */
[----:B------:R-:W-:Y:S01]  /*a0d0*/  ULDC UR7, c[0x0][0x630] ;  /* 0x00018c0000077ab9 */ /* 0x000fe20000000800 */
[----:B------:R-:W-:Y:S01]  /*a0e0*/  ISETP.NE.AND.EX P1, PT, RZ, UR5, PT, P1 ;  /* 0x00000005ff007c0c */ /* 0x000fe2000bf25310 */
[----:B------:R-:W-:Y:S01]  /*a0f0*/  IMAD.MOV.U32 R2, RZ, RZ, R18 ;  /* 0x000000ffff027224 */ /* 0x000fe200078e0012 */
[----:B0-----:R-:W-:-:S05]  /*a100*/  I2FP.F32.U32 R3, R11 ;  /* 0x0000000b00037245 */ /* 0x001fca0000201000 */
[----:B------:R-:W-:Y:S01]  /*a110*/  FMUL R14, R3, UR6 ;  /* 0x00000006030e7c20 */ /* 0x000fe20008400000 */
[----:B------:R-:W-:-:S05]  /*a120*/  IMAD.MOV.U32 R3, RZ, RZ, R17 ;  /* 0x000000ffff037224 */ /* 0x000fca00078e0011 */
[----:B--2---:R-:W-:Y:S05]  /*a130*/  @!P1 BRA `(.L_x_301) ;  /* 0x0000000000289947 */ /* 0x004fea0003800000 */
[----:B------:R-:W-:Y:S02]  /*a140*/  ULDC UR6, c[0x0][0x634] ;  /* 0x00018d0000067ab9 */ /* 0x000fe40000000800 */
[----:B------:R-:W-:-:S05]  /*a150*/  IADD3 R3, P1, R18, UR6, RZ ;  /* 0x0000000612037c10 */ /* 0x000fca000ff3e0ff */
[----:B------:R-:W-:-:S04]  /*a160*/  IMAD.X R13, RZ, RZ, R17, P1 ;  /* 0x000000ffff0d7224 */ /* 0x000fc800008e0611 */
[----:B------:R-:W-:-:S04]  /*a170*/  IMAD.WIDE.U32 R4, R13, UR4, RZ ;  /* 0x000000040d047c25 */ /* 0x000fc8000f8e00ff */
[----:B------:R-:W-:-:S04]  /*a180*/  IMAD.WIDE.U32 R4, P1, R3, UR5, R4 ;  /* 0x0000000503047c25 */ /* 0x000fc8000f820004 */
[----:B------:R-:W-:-:S04]  /*a190*/  IMAD.WIDE.U32 R2, R3, UR4, RZ ;  /* 0x0000000403027c25 */ /* 0x000fc8000f8e00ff */
[----:B------:R-:W-:Y:S01]  /*a1a0*/  IMAD.MOV.U32 R2, RZ, RZ, R5 ;  /* 0x000000ffff027224 */ /* 0x000fe200078e0005 */
[----:B------:R-:W-:Y:S01]  /*a1b0*/  IADD3 RZ, P3, R3, R4, RZ ;  /* 0x0000000403ff7210 */ /* 0x000fe20007f7e0ff */
[----:B------:R-:W-:-:S04]  /*a1c0*/  IMAD.X R3, RZ, RZ, RZ, P1 ;  /* 0x000000ffff037224 */ /* 0x000fc800008e06ff */
[----:B------:R-:W-:-:S08]  /*a1d0*/  IMAD.WIDE.U32.X R2, R13, UR5, R2, P3 ;  /* 0x000000050d027c25 */ /* 0x000fd000098e0402 */
.L_x_301:
[--C-:B------:R-:W-:Y:S01]  /*a1e0*/  SHF.R.U64 R10, R2, UR7, R3.reuse ;  /* 0x00000007020a7c19 */ /* 0x100fe20008001203 */
[----:B------:R-:W0:Y:S01]  /*a1f0*/  F2I.U32.TRUNC.NTZ R14, R14 ;  /* 0x0000000e000e7305 */ /* 0x000e22000020f000 */
[----:B------:R-:W-:Y:S01]  /*a200*/  SHF.R.U32.HI R2, RZ, UR7, R3 ;  /* 0x00000007ff027c19 */ /* 0x000fe20008011603 */
[----:B------:R-:W-:Y:S01]  /*a210*/  ULDC.64 UR4, c[0x0][0x620] ;  /* 0x0001880000047ab9 */ /* 0x000fe20000000a00 */
[----:B------:R-:W-:Y:S01]  /*a220*/  IADD3 R5, P1, RZ, -R10, RZ ;  /* 0x8000000aff057210 */ /* 0x000fe20007f3e0ff */
[----:B------:R-:W-:Y:S01]  /*a230*/  IMAD.MOV.U32 R3, RZ, RZ, R17 ;  /* 0x000000ffff037224 */ /* 0x000fe200078e0011 */
[----:B------:R-:W-:-:S03]  /*a240*/  ULDC.64 UR6, c[0x0][0x640] ;  /* 0x0001900000067ab9 */ /* 0x000fc60000000a00 */
[----:B------:R-:W-:Y:S01]  /*a250*/  IMAD.X R2, RZ, RZ, ~R2, P1 ;  /* 0x000000ffff027224 */ /* 0x000fe200008e0e02 */
[----:B------:R-:W-:-:S03]  /*a260*/  ISETP.NE.U32.AND P1, PT, RZ, UR6, PT ;  /* 0x00000006ff007c0c */ /* 0x000fc6000bf25070 */
[----:B------:R-:W-:Y:S01]  /*a270*/  IMAD R4, R2, UR4, RZ ;  /* 0x0000000402047c24 */ /* 0x000fe2000f8e02ff */
[----:B------:R-:W-:Y:S01]  /*a280*/  ISETP.NE.AND.EX P1, PT, RZ, UR7, PT, P1 ;  /* 0x00000007ff007c0c */ /* 0x000fe2000bf25310 */
[----:B------:R-:W-:-:S04]  /*a290*/  IMAD.MOV.U32 R2, RZ, RZ, R18 ;  /* 0x000000ffff027224 */ /* 0x000fc800078e0012 */
[----:B------:R-:W-:Y:S01]  /*a2a0*/  IMAD.WIDE.U32 R2, R5, UR4, R2 ;  /* 0x0000000405027c25 */ /* 0x000fe2000f8e0002 */
[----:B------:R-:W-:-:S03]  /*a2b0*/  ULDC UR4, c[0x0][0x618] ;  /* 0x0001860000047ab9 */ /* 0x000fc60000000800 */
[----:B------:R-:W-:Y:S01]  /*a2c0*/  IMAD R5, R5, UR5, R4 ;  /* 0x0000000505057c24 */ /* 0x000fe2000f8e0204 */
[----:B------:R-:W-:Y:S01]  /*a2d0*/  ULDC UR5, c[0x0][0x154] ;  /* 0x0000550000057ab9 */ /* 0x000fe20000000800 */
[----:B0-----:R-:W-:Y:S02]  /*a2e0*/  IMAD.MOV R4, RZ, RZ, -R14 ;  /* 0x000000ffff047224 */ /* 0x001fe400078e0a0e */
[----:B------:R-:W0:Y:S01]  /*a2f0*/  LDC R14, c[0x0][0x148] ;  /* 0x00005200ff0e7b82 */ /* 0x000e220000000800 */
[----:B------:R-:W-:Y:S02]  /*a300*/  IMAD.IADD R3, R3, 0x1, R5 ;  /* 0x0000000103037824 */ /* 0x000fe400078e0205 */
[----:B-1----:R-:W-:Y:S01]  /*a310*/  IMAD R11, R12, R4, R11 ;  /* 0x000000040c0b7224 */ /* 0x002fe200078e020b */
[----:B------:R-:W-:Y:S02]  /*a320*/  I2FP.F32.U32 R4, R9 ;  /* 0x0000000900047245 */ /* 0x000fe40000201000 */
[----:B------:R-:W-:-:S02]  /*a330*/  SHF.R.U64 R12, R2, UR4, R3 ;  /* 0x00000004020c7c19 */ /* 0x000fc40008001203 */
[----:B------:R-:W-:Y:S01]  /*a340*/  SHF.R.U32.HI R3, RZ, UR4, R3 ;  /* 0x00000004ff037c19 */ /* 0x000fe20008011603 */
[----:B------:R-:W-:Y:S01]  /*a350*/  FMUL R4, R4, UR5 ;  /* 0x0000000504047c20 */ /* 0x000fe20008400000 */
[----:B------:R-:W-:Y:S02]  /*a360*/  ULDC UR4, c[0x0][0x608] ;  /* 0x0001820000047ab9 */ /* 0x000fe40000000800 */
[--C-:B------:R-:W-:Y:S01]  /*a370*/  SHF.R.U64 R15, R12, UR4, R3.reuse ;  /* 0x000000040c0f7c19 */ /* 0x100fe20008001203 */
[----:B------:R1:W2:Y:S01]  /*a380*/  F2I.U32.TRUNC.NTZ R20, R4 ;  /* 0x0000000400147305 */ /* 0x0002a2000020f000 */
[----:B------:R-:W-:Y:S01]  /*a390*/  SHF.R.U32.HI R2, RZ, UR4, R3 ;  /* 0x00000004ff027c19 */ /* 0x000fe20008011603 */
[----:B------:R-:W-:-:S03]  /*a3a0*/  ULDC UR4, c[0x0][0x658] ;  /* 0x0001960000047ab9 */ /* 0x000fc60000000800 */
[--C-:B------:R-:W-:Y:S02]  /*a3b0*/  SHF.R.U64 R13, R15, UR4, R2.reuse ;  /* 0x000000040f0d7c19 */ /* 0x100fe40008001202 */
[----:B------:R-:W-:-:S03]  /*a3c0*/  SHF.R.U32.HI R19, RZ, UR4, R2 ;  /* 0x00000004ff137c19 */ /* 0x000fc60008011602 */
[----:B------:R-:W-:Y:S02]  /*a3d0*/  IMAD.MOV.U32 R2, RZ, RZ, R13 ;  /* 0x000000ffff027224 */ /* 0x000fe400078e000d */
[----:B------:R-:W-:Y:S01]  /*a3e0*/  IMAD.MOV.U32 R3, RZ, RZ, R19 ;  /* 0x000000ffff037224 */ /* 0x000fe200078e0013 */
[----:B-1----:R-:W-:Y:S06]  /*a3f0*/  @!P1 BRA `(.L_x_302) ;  /* 0x0000000000289947 */ /* 0x002fec0003800000 */
        /* <DEDUP_REMOVED lines=10> */
.L_x_302:
[----:B------:R-:W1:Y:S01]  /*a4a0*/  LDC R4, c[0x0][0x65c] ;  /* 0x00019700ff047b82 */ /* 0x000e620000000800 */
[----:B------:R-:W-:Y:S01]  /*a4b0*/  ULDC UR4, c[0x0][0x648] ;  /* 0x0001920000047ab9 */ /* 0x000fe20000000800 */
[----:B------:R-:W-:Y:S01]  /*a4c0*/  LOP3.LUT R15, R15, UR29, RZ, 0xc0, !PT ;  /* 0x0000001d0f0f7c12 */ /* 0x000fe2000f8ec0ff */
[----:B--2---:R-:W-:Y:S01]  /*a4d0*/  IMAD.MOV R20, RZ, RZ, -R20 ;  /* 0x000000ffff147224 */ /* 0x004fe200078e0a14 */
[----:B------:R-:W-:Y:S01]  /*a4e0*/  SHF.R.U64 R2, R2, UR4, R3 ;  /* 0x0000000402027c19 */ /* 0x000fe20008001203 */
[----:B------:R-:W-:Y:S01]  /*a4f0*/  ULDC UR4, c[0x0][0x638] ;  /* 0x00018e0000047ab9 */ /* 0x000fe20000000800 */
[----:B------:R-:W-:Y:S01]  /*a500*/  LOP3.LUT R12, R12, UR13, RZ, 0xc0, !PT ;  /* 0x0000000d0c0c7c12 */ /* 0x000fe2000f8ec0ff */
[----:B------:R-:W-:Y:S01]  /*a510*/  ULDC UR5, c[0x0][0x610] ;  /* 0x0001840000057ab9 */ /* 0x000fe20000000800 */
[----:B------:R-:W-:Y:S01]  /*a520*/  IMAD.MOV.U32 R3, RZ, RZ, 0x1 ;  /* 0x00000001ff037424 */ /* 0x000fe200078e00ff */
[----:B-1----:R-:W-:Y:S01]  /*a530*/  ISETP.NE.AND P1, PT, R4, 0x1, PT ;  /* 0x000000010400780c */ /* 0x002fe20003f25270 */
[----:B------:R-:W-:-:S02]  /*a540*/  IMAD.MOV R4, RZ, RZ, -R2 ;  /* 0x000000ffff047224 */ /* 0x000fc400078e0a02 */
[----:B------:R-:W-:Y:S02]  /*a550*/  IMAD R2, R2, UR21, R15 ;  /* 0x0000001502027c24 */ /* 0x000fe4000f8e020f */
[----:B------:R-:W-:Y:S01]  /*a560*/  IMAD R13, R4, UR4, R13 ;  /* 0x00000004040d7c24 */ /* 0x000fe2000f8e020d */
[----:B------:R-:W-:-:S07]  /*a570*/  ULDC UR4, c[0x0][0x600] ;  /* 0x0001800000047ab9 */ /* 0x000fce0000000800 */
[----:B0-----:R-:W-:-:S04]  /*a580*/  @P1 IMAD R11, R14, R20, R9 ;  /* 0x000000140e0b1224 */ /* 0x001fc800078e0209 */
[----:B------:R-:W-:Y:S02]  /*a590*/  IMAD R11, R2, UR5, R11 ;  /* 0x00000005020b7c24 */ /* 0x000fe4000f8e020b */
[----:B------:R-:W-:-:S05]  /*a5a0*/  IMAD R2, R13, UR4, R12 ;  /* 0x000000040d027c24 */ /* 0x000fca000f8e020c */
[----:B------:R-:W-:Y:S02]  /*a5b0*/  SEL R22, R2, R11, !P1 ;  /* 0x0000000b02167207 */ /* 0x000fe40004800000 */
[----:B------:R-:W-:Y:S01]  /*a5c0*/  SEL R19, R11, R2, !P1 ;  /* 0x000000020b137207 */ /* 0x000fe20004800000 */
[----:B------:R-:W-:-:S07]  /*a5d0*/  IMAD.MOV.U32 R2, RZ, RZ, R10 ;  /* 0x000000ffff027224 */ /* 0x000fce00078e000a */
.L_x_300:
[----:B------:R-:W-:Y:S05]  /*a5e0*/  BSYNC B1 ;  /* 0x0000000000017941 */ /* 0x000fea0003800000 */
.L_x_299:
[----:B------:R-:W-:-:S13]  /*a5f0*/  LOP3.LUT P1, RZ, R3, 0xff, RZ, 0xc0, !PT ;  /* 0x000000ff03ff7812 */ /* 0x000fda000782c0ff */
[----:B------:R-:W-:Y:S05]  /*a600*/  @P1 BRA `(.L_x_303) ;  /* 0xfffffff000a81947 */ /* 0x000fea000383ffff */
[----:B------:R-:W-:Y:S05]  /*a610*/  BSYNC B0 ;  /* 0x0000000000007941 */ /* 0x000fea0003800000 */
.L_x_291:
[----:B------:R-:W-:-:S03]  /*a620*/  UMOV UR4, 0xffffffff ;  /* 0xffffffff00047882 */ /* 0x000fc60000000000 */
[----:B------:R-:W-:Y:S05]  /*a630*/  BRA.DIV UR4, `(.L_x_304) ;  /* 0x00000006041c7947 */ /* 0x000fea000b800000 */
[----:B------:R-:W-:-:S13]  /*a640*/  ELECT P6, URZ, PT ;  /* 0x00000000003f782f */ /* 0x000fda00038c0000 */
.L_x_319:
[----:B------:R-:W-:Y:S04]  /*a650*/  BSSY B0, `(.L_x_305) ;  /* 0x0000022000007945 */ /* 0x000fe80003800000 */
[----:B------:R-:W-:Y:S05]  /*a660*/  @!P6 BRA `(.L_x_306) ;  /* 0x000000000080e947 */ /* 0x000fea0003800000 */
[----:B------:R-:W-:-:S04]  /*a670*/  LOP3.LUT R16, R16, 0x2, RZ, 0xfc, !PT ;  /* 0x0000000210107812 */ /* 0x000fc800078efcff */
[----:B------:R-:W-:-:S13]  /*a680*/  ISETP.NE.AND P0, PT, R16, 0x3, PT ;  /* 0x000000031000780c */ /* 0x000fda0003f05270 */
[----:B------:R-:W-:Y:S05]  /*a690*/  @!P0 BRA `(.L_x_307) ;  /* 0x0000000000048947 */ /* 0x000fea0003800000 */
[----:B------:R-:W-:Y:S01]  /*a6a0*/  BPT.TRAP 0x1 ;  /* 0x000000040000795c */ /* 0x000fe20000300000 */
.L_x_307:
[----:B------:R-:W0:Y:S01]  /*a6b0*/  S2R R3, SR_CgaCtaId ;  /* 0x0000000000037919 */ /* 0x000e220000008800 */
[----:B------:R-:W-:Y:S02]  /*a6c0*/  MOV R2, 0x400 ;  /* 0x0000040000027802 */ /* 0x000fe40000000f00 */
[----:B------:R-:W-:Y:S02]  /*a6d0*/  SHF.L.U32 R4, R0, 0x1f, RZ ;  /* 0x0000001f00047819 */ /* 0x000fe400000006ff */
[----:B0-----:R-:W-:-:S05]  /*a6e0*/  LEA R2, R3, R2, 0x18 ;  /* 0x0000000203027211 */ /* 0x001fca00078ec0ff */
[----:B------:R-:W-:-:S04]  /*a6f0*/  VIADD R2, R2, 0x18 ;  /* 0x0000001802027836 */ /* 0x000fc80000000000 */
[C---:B------:R-:W-:Y:S02]  /*a700*/  IMAD R9, R7.reuse, 0x8, R2 ;  /* 0x0000000807097824 */ /* 0x040fe400078e0202 */
[----:B------:R-:W-:Y:S02]  /*a710*/  VIADD R7, R7, 0x1 ;  /* 0x0000000107077836 */ /* 0x000fe40000000000 */
[----:B------:R-:W0:Y:S03]  /*a720*/  SYNCS.PHASECHK.TRANS64.TRYWAIT P0, [R9+URZ], R4 ;  /* 0x00000004090075a7 */ /* 0x000e26000800017f */
[----:B------:R-:W-:-:S04]  /*a730*/  ISETP.NE.AND P1, PT, R7, 0x3, PT ;  /* 0x000000030700780c */ /* 0x000fc80003f25270 */
[----:B------:R-:W-:Y:S02]  /*a740*/  SEL R3, RZ, 0x1, P1 ;  /* 0x00000001ff037807 */ /* 0x000fe40000800000 */
[----:B------:R-:W-:Y:S02]  /*a750*/  SEL R7, R7, RZ, P1 ;  /* 0x000000ff07077207 */ /* 0x000fe40000800000 */
[----:B------:R-:W-:-:S03]  /*a760*/  LOP3.LUT R11, R0, R3, RZ, 0x3c, !PT ;  /* 0x00000003000b7212 */ /* 0x000fc600078e3cff */
[----:B------:R-:W-:Y:S01]  /*a770*/  IMAD R6, R7, 0x8, R2 ;  /* 0x0000000807067824 */ /* 0x000fe200078e0202 */
[----:B------:R-:W-:Y:S01]  /*a780*/  SHF.L.U32 R5, R11, 0x1f, RZ ;  /* 0x0000001f0b057819 */ /* 0x000fe200000006ff */
[----:B0-----:R-:W-:Y:S06]  /*a790*/  @!P0 BRA `(.L_x_308) ;  /* 0x0000000000e48947 */ /* 0x001fec0003800000 */
.L_x_320:
[----:B------:R-:W1:Y:S01]  /*a7a0*/  SYNCS.PHASECHK.TRANS64.TRYWAIT P0, [R6+URZ], R5 ;  /* 0x00000005060075a7 */ /* 0x000e62000800017f */
[----:B------:R-:W-:-:S05]  /*a7b0*/  VIADD R0, R7, 0x1 ;  /* 0x0000000107007836 */ /* 0x000fca0000000000 */
[----:B------:R-:W-:-:S04]  /*a7c0*/  ISETP.NE.AND P1, PT, R0, 0x3, PT ;  /* 0x000000030000780c */ /* 0x000fc80003f25270 */
[----:B0-----:R-:W-:Y:S02]  /*a7d0*/  SEL R4, RZ, 0x1, P1 ;  /* 0x00000001ff047807 */ /* 0x001fe40000800000 */
[----:B------:R-:W-:Y:S02]  /*a7e0*/  SEL R3, R0, RZ, P1 ;  /* 0x000000ff00037207 */ /* 0x000fe40000800000 */
[----:B------:R-:W-:Y:S01]  /*a7f0*/  LOP3.LUT R0, R11, R4, RZ, 0x3c, !PT ;  /* 0x000000040b007212 */ /* 0x000fe200078e3cff */
[----:B-1----:R-:W-:Y:S06]  /*a800*/  @!P0 BRA `(.L_x_309) ;  /* 0x0000000000dc8947 */ /* 0x002fec0003800000 */
.L_x_321:
[----:B------:R-:W-:Y:S01]  /*a810*/  IMAD R3, R3, 0x8, R2 ;  /* 0x0000000803037824 */ /* 0x000fe200078e0202 */
[----:B------:R-:W-:-:S07]  /*a820*/  SHF.L.U32 R0, R0, 0x1f, RZ ;  /* 0x0000001f00007819 */ /* 0x000fce00000006ff */
.L_x_310:
[----:B-1----:R1:W2:Y:S02]  /*a830*/  SYNCS.PHASECHK.TRANS64.TRYWAIT P0, [R3+URZ], R0 ;  /* 0x00000000030075a7 */ /* 0x0022a4000800017f */
[----:B--2---:R-:W-:Y:S05]  /*a840*/  @!P0 NANOSLEEP.SYNCS 0x989680 ;  /* 0x009896800000895d */ /* 0x004fea0003900000 */
[----:B------:R-:W2:Y:S02]  /*a850*/  @!P0 SYNCS.PHASECHK.TRANS64 P0, [R3+URZ], R0 ;  /* 0x00000000030085a7 */ /* 0x000ea4000800007f */
[----:B--2---:R-:W-:Y:S05]  /*a860*/  @!P0 BRA `(.L_x_310) ;  /* 0xfffffffc00f08947 */ /* 0x004fea000383ffff */
.L_x_306:
[----:B------:R-:W-:Y:S05]  /*a870*/  BSYNC B0 ;  /* 0x0000000000007941 */ /* 0x000fea0003800000 */
.L_x_305:
[----:B------:R-:W-:Y:S05]  /*a880*/  EXIT ;  /* 0x000000000000794d */ /* 0x000fea0003800000 */
.L_x_15:
[----:B-1----:R1:W2:Y:S02]  /*a890*/  SYNCS.PHASECHK.TRANS64.TRYWAIT P0, [R159+URZ], R0 ;  /* 0x000000009f0075a7 */ /* 0x0022a4000800017f */
[----:B--2---:R-:W-:Y:S05]  /*a8a0*/  @!P0 NANOSLEEP.SYNCS 0x989680 ;  /* 0x009896800000895d */ /* 0x004fea0003900000 */
[----:B------:R-:W2:Y:S02]  /*a8b0*/  @!P0 SYNCS.PHASECHK.TRANS64 P0, [R159+URZ], R0 ;  /* 0x000000009f0085a7 */ /* 0x000ea4000800007f */
[----:B--2---:R-:W-:Y:S05]  /*a8c0*/  @!P0 BRA `(.L_x_15) ;  /* 0xfffffffc00f08947 */ /* 0x004fea000383ffff */
[----:B------:R-:W-:Y:S05]  /*a8d0*/  BRA `(.L_x_311) ;  /* 0xffffff6800e07947 */ /* 0x000fea000383ffff */
.L_x_20:
[----:B--2---:R2:W3:Y:S02]  /*a8e0*/  SYNCS.PHASECHK.TRANS64.TRYWAIT P1, [R3+URZ], R0 ;  /* 0x00000000030075a7 */ /* 0x0044e4000802017f */
[----:B---3--:R-:W-:Y:S05]  /*a8f0*/  @!P1 NANOSLEEP.SYNCS 0x989680 ;  /* 0x009896800000995d */ /* 0x008fea0003900000 */
[----:B------:R-:W3:Y:S02]  /*a900*/  @!P1 SYNCS.PHASECHK.TRANS64 P1, [R3+URZ], R0 ;  /* 0x00000000030095a7 */ /* 0x000ee4000802007f */
[----:B---3--:R-:W-:Y:S05]  /*a910*/  @!P1 BRA `(.L_x_20) ;  /* 0xfffffffc00f09947 */ /* 0x008fea000383ffff */
[----:B------:R-:W-:Y:S05]  /*a920*/  BRA `(.L_x_19) ;  /* 0xffffff6c004c7947 */ /* 0x000fea000383ffff */
.L_x_25:
[----:B--2---:R-:W-:-:S04]  /*a930*/  IMAD.U32 R4, RZ, RZ, UR6 ;  /* 0x00000006ff047e24 */ /* 0x004fc8000f8e00ff */
[----:B------:R2:W3:Y:S03]  /*a940*/  SYNCS.PHASECHK.TRANS64.TRYWAIT P1, [R4+URZ], R3 ;  /* 0x00000003040075a7 */ /* 0x0004e6000802017f */
[----:B---3--:R-:W-:Y:S05]  /*a950*/  @!P1 NANOSLEEP.SYNCS 0x989680 ;  /* 0x009896800000995d */ /* 0x008fea0003900000 */
[----:B------:R-:W3:Y:S02]  /*a960*/  @!P1 SYNCS.PHASECHK.TRANS64 P1, [R4+URZ], R3 ;  /* 0x00000003040095a7 */ /* 0x000ee4000802007f */
[----:B---3--:R-:W-:Y:S05]  /*a970*/  @!P1 BRA `(.L_x_25) ;  /* 0xfffffffc00ec9947 */ /* 0x008fea000383ffff */
[----:B------:R-:W-:Y:S05]  /*a980*/  BRA `(.L_x_24) ;  /* 0xffffff7400a47947 */ /* 0x000fea000383ffff */
.L_x_31:
[----:B-1----:R1:W2:Y:S02]  /*a990*/  SYNCS.PHASECHK.TRANS64.TRYWAIT P0, [R159+URZ+0x10], R0 ;  /* 0x000010009f0075a7 */ /* 0x0022a4000800017f */
[----:B--2---:R-:W-:Y:S05]  /*a9a0*/  @!P0 NANOSLEEP.SYNCS 0x989680 ;  /* 0x009896800000895d */ /* 0x004fea0003900000 */
[----:B------:R-:W2:Y:S02]  /*a9b0*/  @!P0 SYNCS.PHASECHK.TRANS64 P0, [R159+URZ+0x10], R0 ;  /* 0x000010009f0085a7 */ /* 0x000ea4000800007f */
[----:B--2---:R-:W-:Y:S05]  /*a9c0*/  @!P0 BRA `(.L_x_31) ;  /* 0xfffffffc00f08947 */ /* 0x004fea000383ffff */
[----:B------:R-:W-:Y:S05]  /*a9d0*/  BRA `(.L_x_312) ;  /* 0xffffff8000687947 */ /* 0x000fea000383ffff */
.L_x_292:
[----:B------:R-:W-:Y:S01]  /*a9e0*/  BSSY B1, `(.L_x_313) ;  /* 0x0000006000017945 */ /* 0x000fe20003800000 */
[----:B------:R-:W-:-:S07]  /*a9f0*/  IMAD.MOV.U32 R15, RZ, RZ, -0x1 ;  /* 0xffffffffff0f7424 */ /* 0x000fce00078e00ff */
[----:B-----5:R-:W-:Y:S05]  /*aa00*/  WARPSYNC.COLLECTIVE R15, `(.L_x_314) ;  /* 0x000000000f0c7348 */ /* 0x020fea0003c00000 */
[----:B------:R-:W-:Y:S02]  /*aa10*/  ELECT P6, UR62, PT ;  /* 0x00000000003e782f */ /* 0x000fe400038c0000 */
[----:B------:R-:W-:Y:S01]  /*aa20*/  MOV R14, UR62 ;  /* 0x0000003e000e7c02 */ /* 0x000fe20008000f00 */
[----:B-----5:R-:W-:Y:S10]  /*aa30*/  ENDCOLLECTIVE ;  /* 0x000000000000791b */ /* 0x020ff40003800000 */
.L_x_314:
[----:B------:R-:W-:Y:S05]  /*aa40*/  BSYNC B1 ;  /* 0x0000000000017941 */ /* 0x000fea0003800000 */
.L_x_313:
[----:B------:R-:W-:Y:S05]  /*aa50*/  BRA `(.L_x_315) ;  /* 0xffffffec00a07947 */ /* 0x000fea000383ffff */
.L_x_295:
[----:B0-----:R0:W1:Y:S02]  /*aa60*/  SYNCS.PHASECHK.TRANS64.TRYWAIT P1, [R10+URZ+0x18], R5 ;  /* 0x000018050a0075a7 */ /* 0x001064000802017f */
[----:B-1----:R-:W-:Y:S05]  /*aa70*/  @!P1 NANOSLEEP.SYNCS 0x989680 ;  /* 0x009896800000995d */ /* 0x002fea0003900000 */
[----:B------:R-:W1:Y:S02]  /*aa80*/  @!P1 SYNCS.PHASECHK.TRANS64 P1, [R10+URZ+0x18], R5 ;  /* 0x000018050a0095a7 */ /* 0x000e64000802007f */
[----:B-1----:R-:W-:Y:S05]  /*aa90*/  @!P1 BRA `(.L_x_295) ;  /* 0xfffffffc00f09947 */ /* 0x002fea000383ffff */
[----:B------:R-:W-:Y:S05]  /*aaa0*/  BRA `(.L_x_316) ;  /* 0xffffffec00d47947 */ /* 0x000fea000383ffff */
.L_x_304:
[----:B------:R-:W-:Y:S01]  /*aab0*/  BSSY B0, `(.L_x_317) ;  /* 0x0000006000007945 */ /* 0x000fe20003800000 */
[----:B------:R-:W-:-:S07]  /*aac0*/  IMAD.MOV.U32 R15, RZ, RZ, -0x1 ;  /* 0xffffffffff0f7424 */ /* 0x000fce00078e00ff */
[----:B-----5:R-:W-:Y:S05]  /*aad0*/  WARPSYNC.COLLECTIVE R15, `(.L_x_318) ;  /* 0x000000000f0c7348 */ /* 0x020fea0003c00000 */
[----:B------:R-:W-:Y:S02]  /*aae0*/  ELECT P6, UR62, PT ;  /* 0x00000000003e782f */ /* 0x000fe400038c0000 */
[----:B------:R-:W-:Y:S01]  /*aaf0*/  MOV R14, UR62 ;  /* 0x0000003e000e7c02 */ /* 0x000fe20008000f00 */
[----:B-----5:R-:W-:Y:S10]  /*ab00*/  ENDCOLLECTIVE ;  /* 0x000000000000791b */ /* 0x020ff40003800000 */
.L_x_318:
[----:B------:R-:W-:Y:S05]  /*ab10*/  BSYNC B0 ;  /* 0x0000000000007941 */ /* 0x000fea0003800000 */
.L_x_317:
[----:B------:R-:W-:Y:S05]  /*ab20*/  BRA `(.L_x_319) ;  /* 0xfffffff800c87947 */ /* 0x000fea000383ffff */
.L_x_308:
[----:B0-----:R0:W1:Y:S02]  /*ab30*/  SYNCS.PHASECHK.TRANS64.TRYWAIT P0, [R9+URZ], R4 ;  /* 0x00000004090075a7 */ /* 0x001064000800017f */
[----:B-1----:R-:W-:Y:S05]  /*ab40*/  @!P0 NANOSLEEP.SYNCS 0x989680 ;  /* 0x009896800000895d */ /* 0x002fea0003900000 */
[----:B------:R-:W1:Y:S02]  /*ab50*/  @!P0 SYNCS.PHASECHK.TRANS64 P0, [R9+URZ], R4 ;  /* 0x00000004090085a7 */ /* 0x000e64000800007f */
[----:B-1----:R-:W-:Y:S05]  /*ab60*/  @!P0 BRA `(.L_x_308) ;  /* 0xfffffffc00f08947 */ /* 0x002fea000383ffff */
[----:B------:R-:W-:Y:S05]  /*ab70*/  BRA `(.L_x_320) ;  /* 0xfffffffc00087947 */ /* 0x000fea000383ffff */
.L_x_309:
[----:B0-----:R0:W1:Y:S02]  /*ab80*/  SYNCS.PHASECHK.TRANS64.TRYWAIT P0, [R6+URZ], R5 ;  /* 0x00000005060075a7 */ /* 0x001064000800017f */
[----:B-1----:R-:W-:Y:S05]  /*ab90*/  @!P0 NANOSLEEP.SYNCS 0x989680 ;  /* 0x009896800000895d */ /* 0x002fea0003900000 */
[----:B------:R-:W1:Y:S02]  /*aba0*/  @!P0 SYNCS.PHASECHK.TRANS64 P0, [R6+URZ], R5 ;  /* 0x00000005060085a7 */ /* 0x000e64000800007f */
[----:B-1----:R-:W-:Y:S05]  /*abb0*/  @!P0 BRA `(.L_x_309) ;  /* 0xfffffffc00f08947 */ /* 0x002fea000383ffff */
[----:B------:R-:W-:Y:S05]  /*abc0*/  BRA `(.L_x_321) ;  /* 0xfffffffc00107947 */ /* 0x000fea000383ffff */
.L_x_322:
[----:B------:R-:W-:-:S00]  /*abd0*/  BRA `(.L_x_322) ;  /* 0xfffffffc00fc7947 */ /* 0x000fc0000383ffff */
[----:B------:R-:W-:-:S00]  /*abe0*/  NOP ;  /* 0x0000000000007918 */ /* 0x000fc00000000000 */
        /* <DEDUP_REMOVED lines=9> */
.L_x_323:


//--------------------- .nv.global.init           --------------------------
	.section	.nv.global.init,"aw",@progbits
.nv.global.init:
	.type		$str$22,@object
	.size		$str$22,($str$23 - $str$22)
$str$22:
        /*0000*/ 	.byte	0x6b, 0x5f, 0x74, 0x69, 0x6c, 0x65, 0x5f, 0x63, 0x6f, 0x75, 0x6e, 0x74, 0x20, 0x3e, 0x3d, 0x20
        /*0010*/ 	.byte	0x31, 0x00
	.type		$str$23,@object
	.size		$str$23,(__unnamed_1 - $str$23)
$str$23:
        /*0012*/ 	.byte	0x2f, 0x74, 0x6d, 0x70, 0x2f, 0x63, 0x75, 0x74, 0x6c, 0x61, 0x73, 0x73, 0x5f, 0x73, 0x77, 0x65
        /*0022*/ 	.byte	0x65, 0x70, 0x5f, 0x73, 0x72, 0x63, 0x2f, 0x69, 0x6e, 0x63, 0x6c, 0x75, 0x64, 0x65, 0x2f, 0x63
        /*0032*/ 	.byte	0x75, 0x74, 0x6c, 0x61, 0x73, 0x73, 0x2f, 0x67, 0x65, 0x6d, 0x6d, 0x2f, 0x63, 0x6f, 0x6c, 0x6c
        /*0042*/ 	.byte	0x65, 0x63, 0x74, 0x69, 0x76, 0x65, 0x2f, 0x73, 0x6d, 0x39, 0x30, 0x5f, 0x6d, 0x6d, 0x61, 0x5f
        /*0052*/ 	.byte	0x74, 0x6d, 0x61, 0x5f, 0x67, 0x6d, 0x6d, 0x61, 0x5f, 0x73, 0x73, 0x5f, 0x77, 0x61, 0x72, 0x70
        /*0062*/ 	.byte	0x73, 0x70, 0x65, 0x63, 0x69, 0x61, 0x6c, 0x69, 0x7a, 0x65, 0x64, 0x2e, 0x68, 0x70, 0x70, 0x00
	.type		__unnamed_1,@object
	.size		__unnamed_1,(.L_0 - __unnamed_1)
__unnamed_1:
        /*0072*/ 	.byte	0x76, 0x6f, 0x69, 0x64, 0x20, 0x63, 0x75, 0x74, 0x6c, 0x61, 0x73, 0x73, 0x3a, 0x3a, 0x67, 0x65
        /* <DEDUP_REMOVED lines=175> */
        /*0b72*/ 	.byte	0x00
.L_0:


//--------------------- .nv.shared._ZN7cutlass13device_kernelINS_4gemm6kernel13GemmUniversalIN4cute5tupleIJiiiiEEENS1_10collective13CollectiveMmaINS1_34MainloopSm90TmaGmmaWarpSpecializedILi3ENS5_IJNS4_1CILi1EEESB_SB_EEENS1_32KernelTmaWarpSpecializedPingpongEEENS5_IJNSA_ILi64EEENSA_ILi256EEENSA_ILi128EEEEEEfNS5_IJlSB_lEEEfSJ_NS4_8TiledMMAINS4_8MMA_AtomIJNS4_4SM904GMMA30MMA_64x256x8_F32TF32TF32_SS_TNILNSN_7ScaleInE1ELSP_1EEEEEENS4_6LayoutISC_NS5_IJNSA_ILi0EEEST_ST_EEEEENS5_IJNS4_10UnderscoreESW_SW_EEEEENS4_13SM90_TMA_LOADENS4_14ComposedLayoutINS4_7SwizzleILi3ELi4ELi3EEENS4_18smem_ptr_flag_bitsILi32EEENSS_INS5_IJNSA_ILi8EEENSA_ILi32EEEEEENS5_IJS16_SB_EEEEEEEvNS4_8identityESZ_S1A_vS1B_EENS_8epilogue10collective6detail29Sm90TmaWarpSpecializedAdapterINS1E_15DefaultEpilogueIfSJ_SJ_NS1D_6thread17LinearCombinationIfLi1EffLNS1I_9ScaleType4KindE0ELNS_15FloatRoundStyleE2EfEENS1_15EpilogueDefaultEEEEEvvEEEEvNT_6ParamsE --------------------------
	.section	.nv.shared._ZN7cutlass13device_kernelINS_4gemm6kernel13GemmUniversalIN4cute5tupleIJiiiiEEENS1_10collective13CollectiveMmaINS1_34MainloopSm90TmaGmmaWarpSpecializedILi3ENS5_IJNS4_1CILi1EEESB_SB_EEENS1_32KernelTmaWarpSpecializedPingpongEEENS5_IJNSA_ILi64EEENSA_ILi256EEENSA_ILi128EEEEEEfNS5_IJlSB_lEEEfSJ_NS4_8TiledMMAINS4_8MMA_AtomIJNS4_4SM904GMMA30MMA_64x256x8_F32TF32TF32_SS_TNILNSN_7ScaleInE1ELSP_1EEEEEENS4_6LayoutISC_NS5_IJNSA_ILi0EEEST_ST_EEEEENS5_IJNS4_10UnderscoreESW_SW_EEEEENS4_13SM90_TMA_LOADENS4_14ComposedLayoutINS4_7SwizzleILi3ELi4ELi3EEENS4_18smem_ptr_flag_bitsILi32EEENSS_INS5_IJNSA_ILi8EEENSA_ILi32EEEEEENS5_IJS16_SB_EEEEEEEvNS4_8identityESZ_S1A_vS1B_EENS_8epilogue10collective6detail29Sm90TmaWarpSpecializedAdapterINS1E_15DefaultEpilogueIfSJ_SJ_NS1D_6thread17LinearCombinationIfLi1EffLNS1I_9ScaleType4KindE0ELNS_15FloatRoundStyleE2EfEENS1_15EpilogueDefaultEEEEEvvEEEEvNT_6ParamsE,"aw",@nobits
	.sectionflags	@""
	.align	16
	.zero		1024


//--------------------- .nv.shared.reserved.0     --------------------------
	.section	.nv.shared.reserved.0,"aw",@nobits
	.weak		__nv_reservedSMEM_offset_0_alias
	.size		__nv_reservedSMEM_offset_0_alias, 0, 0
	.other		__nv_reservedSMEM_offset_0_alias,@"STO_CUDA_RESERVED_SHARED STV_DEFAULT"
__nv_reservedSMEM_offset_0_alias:
	.zero		0


//--------------------- .nv.global                --------------------------
	.section	.nv.global,"aw",@nobits
.nv.global:
	.type		_ZN40_INTERNAL_54d11326_4_k_cu_490e1a13_219204cute1_E,@object
	.size		_ZN40_INTERNAL_54d11326_4_k_cu_490e1a13_219204cute1_E,(_ZN40_INTERNAL_54d11326_4_k_cu_490e1a13_219204cuda3std3__45__cpo6cbeginE - _ZN40_INTERNAL_54d11326_4_k_cu_490e1a13_219204cute1_E)
_ZN40_INTERNAL_54d11326_4_k_cu_490e1a13_219204cute1_E:
	.zero		1
	.type		_ZN40_INTERNAL_54d11326_4_k_cu_490e1a13_219204cuda3std3__45__cpo6cbeginE,@object
	.size		_ZN40_INTERNAL_54d11326_4_k_cu_490e1a13_219204cuda3std3__45__cpo6cbeginE,(_ZN40_INTERNAL_54d11326_4_k_cu_490e1a13_219204cuda3std3__48in_placeE - _ZN40_INTERNAL_54d11326_4_k_cu_490e1a13_219204cuda3std3__45__cpo6cbeginE)
_ZN40_INTERNAL_54d11326_4_k_cu_490e1a13_219204cuda3std3__45__cpo6cbeginE:
	.zero		1
	.type		_ZN40_INTERNAL_54d11326_4_k_cu_490e1a13_219204cuda3std3__48in_placeE,@object
	.size		_ZN40_INTERNAL_54d11326_4_k_cu_490e1a13_219204cuda3std3__48in_placeE,(_ZN40_INTERNAL_54d11326_4_k_cu_490e1a13_219204cuda3std6ranges3__45__cpo9iter_moveE - _ZN40_INTERNAL_54d11326_4_k_cu_490e1a13_219204cuda3std3__48in_placeE)
_ZN40_INTERNAL_54d11326_4_k_cu_490e1a13_219204cuda3std3__48in_placeE:
	.zero		1
	.type		_ZN40_INTERNAL_54d11326_4_k_cu_490e1a13_219204cuda3std6ranges3__45__cpo9iter_moveE,@object
	.size		_ZN40_INTERNAL_54d11326_4_k_cu_490e1a13_219204cuda3std6ranges3__45__cpo9iter_moveE,(_ZN40_INTERNAL_54d11326_4_k_cu_490e1a13_219204cuda3std3__45__cpo5beginE - _ZN40_INTERNAL_54d11326_4_k_cu_490e1a13_219204cuda3std6ranges3__45__cpo9iter_moveE)
_ZN40_INTERNAL_54d11326_4_k_cu_490e1a13_219204cuda3std6ranges3__45__cpo9iter_moveE:
	.zero		1
	.type		_ZN40_INTERNAL_54d11326_4_k_cu_490e1a13_219204cuda3std3__45__cpo5beginE,@object
	.size		_ZN40_INTERNAL_54d11326_4_k_cu_490e1a13_219204cuda3std3__45__cpo5beginE,(_ZN40_INTERNAL_54d11326_4_k_cu_490e1a13_219204cuda3std3__442_GLOBAL__N__54d11326_4_k_cu_490e1a13_219206ignoreE - _ZN40_INTERNAL_54d11326_4_k_cu_490e1a13_219204cuda3std3__45__cpo5beginE)
_ZN40_INTERNAL_54d11326_4_k_cu_490e1a13_219204cuda3std3__45__cpo5beginE:
	.zero		1
	.type		_ZN40_INTERNAL_54d11326_4_k_cu_490e1a13_219204cuda3std3__442_GLOBAL__N__54d11326_4_k_cu_490e1a13_219206ignoreE,@object
	.size		_ZN40_INTERNAL_54d11326_4_k_cu_490e1a13_219204cuda3std3__442_GLOBAL__N__54d11326_4_k_cu_490e1a13_219206ignoreE,(_ZN40_INTERNAL_54d11326_4_k_cu_490e1a13_219204cute7productE - _ZN40_INTERNAL_54d11326_4_k_cu_490e1a13_219204cuda3std3__442_GLOBAL__N__54d11326_4_k_cu_490e1a13_219206ignoreE)
_ZN40_INTERNAL_54d11326_4_k_cu_490e1a13_219204cuda3std3__442_GLOBAL__N__54d11326_4_k_cu_490e1a13_219206ignoreE:
	.zero		1
	.type		_ZN40_INTERNAL_54d11326_4_k_cu_490e1a13_219204cute7productE,@object
	.size		_ZN40_INTERNAL_54d11326_4_k_cu_490e1a13_219204cute7productE,(_ZN40_INTERNAL_54d11326_4_k_cu_490e1a13_219204cuda3std3__45__cpo3endE - _ZN40_INTERNAL_54d11326_4_k_cu_490e1a13_219204cute7productE)
_ZN40_INTERNAL_54d11326_4_k_cu_490e1a13_219204cute7productE:
	.zero		1
	.type		_ZN40_INTERNAL_54d11326_4_k_cu_490e1a13_219204cuda3std3__45__cpo3endE,@object
	.size		_ZN40_INTERNAL_54d11326_4_k_cu_490e1a13_219204cuda3std3__45__cpo3endE,(_ZN40_INTERNAL_54d11326_4_k_cu_490e1a13_219204cuda3std3__419piecewise_constructE - _ZN40_INTERNAL_54d11326_4_k_cu_490e1a13_219204cuda3std3__45__cpo3endE)
_ZN40_INTERNAL_54d11326_4_k_cu_490e1a13_219204cuda3std3__45__cpo3endE:
	.zero		1
	.type		_ZN40_INTERNAL_54d11326_4_k_cu_490e1a13_219204cuda3std3__419piecewise_constructE,@object
	.size		_ZN40_INTERNAL_54d11326_4_k_cu_490e1a13_219204cuda3std3__419piecewise_constructE,(_ZN40_INTERNAL_54d11326_4_k_cu_490e1a13_219204cuda3std3__45__cpo4cendE - _ZN40_INTERNAL_54d11326_4_k_cu_490e1a13_219204cuda3std3__419piecewise_constructE)
_ZN40_INTERNAL_54d11326_4_k_cu_490e1a13_219204cuda3std3__419piecewise_constructE:
	.zero		1
	.type		_ZN40_INTERNAL_54d11326_4_k_cu_490e1a13_219204cuda3std3__45__cpo4cendE,@object
	.size		_ZN40_INTERNAL_54d11326_4_k_cu_490e1a13_219204cuda3std3__45__cpo4cendE,(_ZN40_INTERNAL_54d11326_4_k_cu_490e1a13_219204cuda3std6ranges3__45__cpo4swapE - _ZN40_INTERNAL_54d11326_4_k_cu_490e1a13_219204cuda3std3__45__cpo4cendE)
_ZN40_INTERNAL_54d11326_4_k_cu_490e1a13_219204cuda3std3__45__cpo4cendE:
	.zero		1
	.type		_ZN40_INTERNAL_54d11326_4_k_cu_490e1a13_219204cuda3std6ranges3__45__cpo4swapE,@object
	.size		_ZN40_INTERNAL_54d11326_4_k_cu_490e1a13_219204cuda3std6ranges3__45__cpo4swapE,(.L_8 - _ZN40_INTERNAL_54d11326_4_k_cu_490e1a13_219204cuda3std6ranges3__45__cpo4swapE)
_ZN40_INTERNAL_54d11326_4_k_cu_490e1a13_219204cuda3std6ranges3__45__cpo4swapE:
	.zero		1
.L_8:


//--------------------- .nv.constant0._ZN7cutlass13device_kernelINS_4gemm6kernel13GemmUniversalIN4cute5tupleIJiiiiEEENS1_10collective13CollectiveMmaINS1_34MainloopSm90TmaGmmaWarpSpecializedILi3ENS5_IJNS4_1CILi1EEESB_SB_EEENS1_32KernelTmaWarpSpecializedPingpongEEENS5_IJNSA_ILi64EEENSA_ILi256EEENSA_ILi128EEEEEEfNS5_IJlSB_lEEEfSJ_NS4_8TiledMMAINS4_8MMA_AtomIJNS4_4SM904GMMA30MMA_64x256x8_F32TF32TF32_SS_TNILNSN_7ScaleInE1ELSP_1EEEEEENS4_6LayoutISC_NS5_IJNSA_ILi0EEEST_ST_EEEEENS5_IJNS4_10UnderscoreESW_SW_EEEEENS4_13SM90_TMA_LOADENS4_14ComposedLayoutINS4_7SwizzleILi3ELi4ELi3EEENS4_18smem_ptr_flag_bitsILi32EEENSS_INS5_IJNSA_ILi8EEENSA_ILi32EEEEEENS5_IJS16_SB_EEEEEEEvNS4_8identityESZ_S1A_vS1B_EENS_8epilogue10collective6detail29Sm90TmaWarpSpecializedAdapterINS1E_15DefaultEpilogueIfSJ_SJ_NS1D_6thread17LinearCombinationIfLi1EffLNS1I_9ScaleType4KindE0ELNS_15FloatRoundStyleE2EfEENS1_15EpilogueDefaultEEEEEvvEEEEvNT_6ParamsE --------------------------
	.section	.nv.constant0._ZN7cutlass13device_kernelINS_4gemm6kernel13GemmUniversalIN4cute5tupleIJiiiiEEENS1_10collective13CollectiveMmaINS1_34MainloopSm90TmaGmmaWarpSpecializedILi3ENS5_IJNS4_1CILi1EEESB_SB_EEENS1_32KernelTmaWarpSpecializedPingpongEEENS5_IJNSA_ILi64EEENSA_ILi256EEENSA_ILi128EEEEEEfNS5_IJlSB_lEEEfSJ_NS4_8TiledMMAINS4_8MMA_AtomIJNS4_4SM904GMMA30MMA_64x256x8_F32TF32TF32_SS_TNILNSN_7ScaleInE1ELSP_1EEEEEENS4_6LayoutISC_NS5_IJNSA_ILi0EEEST_ST_EEEEENS5_IJNS4_10UnderscoreESW_SW_EEEEENS4_13SM90_TMA_LOADENS4_14ComposedLayoutINS4_7SwizzleILi3ELi4ELi3EEENS4_18smem_ptr_flag_bitsILi32EEENSS_INS5_IJNSA_ILi8EEENSA_ILi32EEEEEENS5_IJS16_SB_EEEEEEEvNS4_8identityESZ_S1A_vS1B_EENS_8epilogue10collective6detail29Sm90TmaWarpSpecializedAdapterINS1E_15DefaultEpilogueIfSJ_SJ_NS1D_6thread17LinearCombinationIfLi1EffLNS1I_9ScaleType4KindE0ELNS_15FloatRoundStyleE2EfEENS1_15EpilogueDefaultEEEEEvvEEEEvNT_6ParamsE,"a",@progbits
	.sectionflags	@""
	.align	4
.nv.constant0._ZN7cutlass13device_kernelINS_4gemm6kernel13GemmUniversalIN4cute5tupleIJiiiiEEENS1_10collective13CollectiveMmaINS1_34MainloopSm90TmaGmmaWarpSpecializedILi3ENS5_IJNS4_1CILi1EEESB_SB_EEENS1_32KernelTmaWarpSpecializedPingpongEEENS5_IJNSA_ILi64EEENSA_ILi256EEENSA_ILi128EEEEEEfNS5_IJlSB_lEEEfSJ_NS4_8TiledMMAINS4_8MMA_AtomIJNS4_4SM904GMMA30MMA_64x256x8_F32TF32TF32_SS_TNILNSN_7ScaleInE1ELSP_1EEEEEENS4_6LayoutISC_NS5_IJNSA_ILi0EEEST_ST_EEEEENS5_IJNS4_10UnderscoreESW_SW_EEEEENS4_13SM90_TMA_LOADENS4_14ComposedLayoutINS4_7SwizzleILi3ELi4ELi3EEENS4_18smem_ptr_flag_bitsILi32EEENSS_INS5_IJNSA_ILi8EEENSA_ILi32EEEEEENS5_IJS16_SB_EEEEEEEvNS4_8identityESZ_S1A_vS1B_EENS_8epilogue10collective6detail29Sm90TmaWarpSpecializedAdapterINS1E_15DefaultEpilogueIfSJ_SJ_NS1D_6thread17LinearCombinationIfLi1EffLNS1I_9ScaleType4KindE0ELNS_15FloatRoundStyleE2EfEENS1_15EpilogueDefaultEEEEEvvEEEEvNT_6ParamsE:
	.zero		1664


//--------------------- SYMBOLS --------------------------

	.type		.nv.reservedSmem.offset0,@object
	.size		.nv.reservedSmem.offset0,0x4
	.type		__assertfail,@function
